//
// Generated by NVIDIA NVVM Compiler
//
// Compiler Build ID: CL-36424714
// Cuda compilation tools, release 13.0, V13.0.88
// Based on NVVM 20.0.0
//

.version 9.0
.target sm_100
.address_size 64

	// .globl	_Z9MD5KernelPKcPc
.const .align 4 .u32 A = 1732584193;
.const .align 4 .u32 B = -271733879;
.const .align 4 .u32 C = -1732584194;
.const .align 4 .u32 D = 271733878;
.const .align 4 .b8 S[256] = {7, 0, 0, 0, 12, 0, 0, 0, 17, 0, 0, 0, 22, 0, 0, 0, 7, 0, 0, 0, 12, 0, 0, 0, 17, 0, 0, 0, 22, 0, 0, 0, 7, 0, 0, 0, 12, 0, 0, 0, 17, 0, 0, 0, 22, 0, 0, 0, 7, 0, 0, 0, 12, 0, 0, 0, 17, 0, 0, 0, 22, 0, 0, 0, 5, 0, 0, 0, 9, 0, 0, 0, 14, 0, 0, 0, 20, 0, 0, 0, 5, 0, 0, 0, 9, 0, 0, 0, 14, 0, 0, 0, 20, 0, 0, 0, 5, 0, 0, 0, 9, 0, 0, 0, 14, 0, 0, 0, 20, 0, 0, 0, 5, 0, 0, 0, 9, 0, 0, 0, 14, 0, 0, 0, 20, 0, 0, 0, 4, 0, 0, 0, 11, 0, 0, 0, 16, 0, 0, 0, 23, 0, 0, 0, 4, 0, 0, 0, 11, 0, 0, 0, 16, 0, 0, 0, 23, 0, 0, 0, 4, 0, 0, 0, 11, 0, 0, 0, 16, 0, 0, 0, 23, 0, 0, 0, 4, 0, 0, 0, 11, 0, 0, 0, 16, 0, 0, 0, 23, 0, 0, 0, 6, 0, 0, 0, 10, 0, 0, 0, 15, 0, 0, 0, 21, 0, 0, 0, 6, 0, 0, 0, 10, 0, 0, 0, 15, 0, 0, 0, 21, 0, 0, 0, 6, 0, 0, 0, 10, 0, 0, 0, 15, 0, 0, 0, 21, 0, 0, 0, 6, 0, 0, 0, 10, 0, 0, 0, 15, 0, 0, 0, 21};
.const .align 4 .b8 K[256] = {120, 164, 106, 215, 86, 183, 199, 232, 219, 112, 32, 36, 238, 206, 189, 193, 175, 15, 124, 245, 42, 198, 135, 71, 19, 70, 48, 168, 1, 149, 70, 253, 216, 152, 128, 105, 175, 247, 68, 139, 177, 91, 255, 255, 190, 215, 92, 137, 34, 17, 144, 107, 147, 113, 152, 253, 142, 67, 121, 166, 33, 8, 180, 73, 98, 37, 30, 246, 64, 179, 64, 192, 81, 90, 94, 38, 170, 199, 182, 233, 93, 16, 47, 214, 83, 20, 68, 2, 129, 230, 161, 216, 200, 251, 211, 231, 230, 205, 225, 33, 214, 7, 55, 195, 135, 13, 213, 244, 237, 20, 90, 69, 5, 233, 227, 169, 248, 163, 239, 252, 217, 2, 111, 103, 138, 76, 42, 141, 66, 57, 250, 255, 129, 246, 113, 135, 34, 97, 157, 109, 12, 56, 229, 253, 68, 234, 190, 164, 169, 207, 222, 75, 96, 75, 187, 246, 112, 188, 191, 190, 198, 126, 155, 40, 250, 39, 161, 234, 133, 48, 239, 212, 5, 29, 136, 4, 57, 208, 212, 217, 229, 153, 219, 230, 248, 124, 162, 31, 101, 86, 172, 196, 68, 34, 41, 244, 151, 255, 42, 67, 167, 35, 148, 171, 57, 160, 147, 252, 195, 89, 91, 101, 146, 204, 12, 143, 125, 244, 239, 255, 209, 93, 132, 133, 79, 126, 168, 111, 224, 230, 44, 254, 20, 67, 1, 163, 161, 17, 8, 78, 130, 126, 83, 247, 53, 242, 58, 189, 187, 210, 215, 42, 145, 211, 134, 235};
.const .align 1 .b8 PADDING[64] = {128};
.const .align 1 .b8 charset[63] = {97, 98, 99, 100, 101, 102, 103, 104, 105, 106, 107, 108, 109, 110, 111, 112, 113, 114, 115, 116, 117, 118, 119, 120, 121, 122, 65, 66, 67, 68, 69, 70, 71, 72, 73, 74, 75, 76, 77, 78, 79, 80, 81, 82, 83, 84, 85, 86, 87, 88, 89, 90, 48, 49, 50, 51, 52, 53, 54, 55, 56, 57};
// _ZZ16bruteForceKernelPcE5match has been demoted
.global .align 1 .b8 $str[17] = {48, 49, 50, 51, 52, 53, 54, 55, 56, 57, 97, 98, 99, 100, 101, 102};

.visible .entry _Z9MD5KernelPKcPc(
	.param .u64 .ptr .align 1 _Z9MD5KernelPKcPc_param_0,
	.param .u64 .ptr .align 1 _Z9MD5KernelPKcPc_param_1
)
{
	.local .align 16 .b8 	__local_depot0[176];
	.reg .b64 	%SP;
	.reg .b64 	%SPL;
	.reg .pred 	%p<44>;
	.reg .b16 	%rs<150>;
	.reg .b32 	%r<860>;
	.reg .b64 	%rd<146>;

	mov.u64 	%SPL, __local_depot0;
	ld.param.u64 	%rd16, [_Z9MD5KernelPKcPc_param_0];
	ld.param.u64 	%rd14, [_Z9MD5KernelPKcPc_param_1];
	cvta.to.global.u64 	%rd1, %rd16;
	add.u64 	%rd2, %SPL, 0;
	add.u64 	%rd3, %SPL, 64;
	ld.const.u32 	%r845, [A];
	ld.const.u32 	%r844, [B];
	ld.const.u32 	%r843, [C];
	ld.const.u32 	%r842, [D];
	mov.b32 	%r805, 0;
	st.local.v2.u32 	[%rd3+24], {%r805, %r805};
	st.local.v2.u32 	[%rd3+32], {%r805, %r805};
	st.local.v2.u32 	[%rd3+40], {%r805, %r805};
	st.local.v2.u32 	[%rd3+48], {%r805, %r805};
	st.local.v2.u32 	[%rd3+56], {%r805, %r805};
	st.local.v2.u32 	[%rd3+64], {%r805, %r805};
	st.local.v2.u32 	[%rd3+72], {%r805, %r805};
	st.local.v2.u32 	[%rd3+80], {%r805, %r805};
	st.local.v2.u32 	[%rd3+88], {%r805, %r805};
	st.local.v2.u32 	[%rd3+96], {%r805, %r805};
	st.local.v2.u32 	[%rd3+8], {%r845, %r844};
	st.local.v2.u32 	[%rd3+16], {%r843, %r842};
	mov.b64 	%rd19, 6;
	st.local.u64 	[%rd3], %rd19;
	mov.b64 	%rd144, 0;
	mov.u64 	%rd24, K;
$L__BB0_1:
	add.s64 	%rd20, %rd1, %rd144;
	ld.global.u8 	%rs1, [%rd20];
	add.s32 	%r823, %r805, 1;
	cvt.u64.u32 	%rd21, %r805;
	add.s64 	%rd22, %rd3, %rd21;
	st.local.u8 	[%rd22+24], %rs1;
	and.b32  	%r186, %r823, 63;
	setp.ne.s32 	%p1, %r186, 0;
	@%p1 bra 	$L__BB0_33;
	ld.local.v2.b32 	{%r188, %r189}, [%rd3+24];
	bfe.u32 	%r190, %r189, 8, 8;
	cvt.u16.u32 	%rs2, %r190;
	bfe.u32 	%r191, %r189, 16, 8;
	bfe.u32 	%r192, %r189, 24, 8;
	ld.local.u32 	%r193, [%rd3+24];
	shl.b32 	%r194, %r192, 24;
	shl.b32 	%r195, %r191, 16;
	and.b32  	%r196, %r195, 16711680;
	or.b32  	%r197, %r196, %r194;
	and.b16  	%rs3, %rs2, 255;
	mul.wide.u16 	%r198, %rs3, 256;
	or.b32  	%r199, %r197, %r198;
	bfe.u32 	%r200, %r189, 0, 8;
	or.b32  	%r201, %r199, %r200;
	ld.local.v2.b32 	{%r202, %r203}, [%rd3+32];
	bfe.u32 	%r204, %r203, 8, 8;
	cvt.u16.u32 	%rs4, %r204;
	bfe.u32 	%r205, %r203, 16, 8;
	bfe.u32 	%r206, %r203, 24, 8;
	ld.local.u32 	%r207, [%rd3+32];
	shl.b32 	%r208, %r206, 24;
	shl.b32 	%r209, %r205, 16;
	and.b32  	%r210, %r209, 16711680;
	or.b32  	%r211, %r210, %r208;
	and.b16  	%rs5, %rs4, 255;
	mul.wide.u16 	%r212, %rs5, 256;
	or.b32  	%r213, %r211, %r212;
	bfe.u32 	%r214, %r203, 0, 8;
	or.b32  	%r215, %r213, %r214;
	st.local.v4.u32 	[%rd2], {%r193, %r201, %r207, %r215};
	ld.local.v2.b32 	{%r216, %r217}, [%rd3+40];
	bfe.u32 	%r218, %r217, 8, 8;
	cvt.u16.u32 	%rs6, %r218;
	bfe.u32 	%r219, %r217, 16, 8;
	bfe.u32 	%r220, %r217, 24, 8;
	ld.local.u32 	%r221, [%rd3+40];
	shl.b32 	%r222, %r220, 24;
	shl.b32 	%r223, %r219, 16;
	and.b32  	%r224, %r223, 16711680;
	or.b32  	%r225, %r224, %r222;
	and.b16  	%rs7, %rs6, 255;
	mul.wide.u16 	%r226, %rs7, 256;
	or.b32  	%r227, %r225, %r226;
	bfe.u32 	%r228, %r217, 0, 8;
	or.b32  	%r229, %r227, %r228;
	ld.local.v2.b32 	{%r230, %r231}, [%rd3+48];
	bfe.u32 	%r232, %r231, 8, 8;
	cvt.u16.u32 	%rs8, %r232;
	bfe.u32 	%r233, %r231, 16, 8;
	bfe.u32 	%r234, %r231, 24, 8;
	ld.local.u32 	%r235, [%rd3+48];
	shl.b32 	%r236, %r234, 24;
	shl.b32 	%r237, %r233, 16;
	and.b32  	%r238, %r237, 16711680;
	or.b32  	%r239, %r238, %r236;
	and.b16  	%rs9, %rs8, 255;
	mul.wide.u16 	%r240, %rs9, 256;
	or.b32  	%r241, %r239, %r240;
	bfe.u32 	%r242, %r231, 0, 8;
	or.b32  	%r243, %r241, %r242;
	st.local.v4.u32 	[%rd2+16], {%r221, %r229, %r235, %r243};
	ld.local.v2.b32 	{%r244, %r245}, [%rd3+56];
	bfe.u32 	%r246, %r245, 8, 8;
	cvt.u16.u32 	%rs10, %r246;
	bfe.u32 	%r247, %r245, 16, 8;
	bfe.u32 	%r248, %r245, 24, 8;
	ld.local.u32 	%r249, [%rd3+56];
	shl.b32 	%r250, %r248, 24;
	shl.b32 	%r251, %r247, 16;
	and.b32  	%r252, %r251, 16711680;
	or.b32  	%r253, %r252, %r250;
	and.b16  	%rs11, %rs10, 255;
	mul.wide.u16 	%r254, %rs11, 256;
	or.b32  	%r255, %r253, %r254;
	bfe.u32 	%r256, %r245, 0, 8;
	or.b32  	%r257, %r255, %r256;
	ld.local.v2.b32 	{%r258, %r259}, [%rd3+64];
	bfe.u32 	%r260, %r259, 8, 8;
	cvt.u16.u32 	%rs12, %r260;
	bfe.u32 	%r261, %r259, 16, 8;
	bfe.u32 	%r262, %r259, 24, 8;
	ld.local.u32 	%r263, [%rd3+64];
	shl.b32 	%r264, %r262, 24;
	shl.b32 	%r265, %r261, 16;
	and.b32  	%r266, %r265, 16711680;
	or.b32  	%r267, %r266, %r264;
	and.b16  	%rs13, %rs12, 255;
	mul.wide.u16 	%r268, %rs13, 256;
	or.b32  	%r269, %r267, %r268;
	bfe.u32 	%r270, %r259, 0, 8;
	or.b32  	%r271, %r269, %r270;
	st.local.v4.u32 	[%rd2+32], {%r249, %r257, %r263, %r271};
	ld.local.v2.b32 	{%r272, %r273}, [%rd3+72];
	bfe.u32 	%r274, %r273, 8, 8;
	cvt.u16.u32 	%rs14, %r274;
	bfe.u32 	%r275, %r273, 16, 8;
	bfe.u32 	%r276, %r273, 24, 8;
	ld.local.u32 	%r277, [%rd3+72];
	shl.b32 	%r278, %r276, 24;
	shl.b32 	%r279, %r275, 16;
	and.b32  	%r280, %r279, 16711680;
	or.b32  	%r281, %r280, %r278;
	and.b16  	%rs15, %rs14, 255;
	mul.wide.u16 	%r282, %rs15, 256;
	or.b32  	%r283, %r281, %r282;
	bfe.u32 	%r284, %r273, 0, 8;
	or.b32  	%r285, %r283, %r284;
	ld.local.v2.b32 	{%r286, %r287}, [%rd3+80];
	bfe.u32 	%r288, %r287, 8, 8;
	cvt.u16.u32 	%rs16, %r288;
	bfe.u32 	%r289, %r287, 16, 8;
	bfe.u32 	%r290, %r287, 24, 8;
	ld.local.u32 	%r291, [%rd3+80];
	shl.b32 	%r292, %r290, 24;
	shl.b32 	%r293, %r289, 16;
	and.b32  	%r294, %r293, 16711680;
	or.b32  	%r295, %r294, %r292;
	and.b16  	%rs17, %rs16, 255;
	mul.wide.u16 	%r296, %rs17, 256;
	or.b32  	%r297, %r295, %r296;
	bfe.u32 	%r298, %r287, 0, 8;
	or.b32  	%r299, %r297, %r298;
	st.local.v4.u32 	[%rd2+48], {%r277, %r285, %r291, %r299};
	mov.b32 	%r806, 0;
	mov.u32 	%r807, %r845;
	mov.u32 	%r808, %r844;
	mov.u32 	%r809, %r843;
	mov.u32 	%r810, %r842;
$L__BB0_3:
	shr.u32 	%r16, %r806, 4;
	setp.eq.s32 	%p2, %r16, 2;
	@%p2 bra 	$L__BB0_8;
	setp.eq.s32 	%p3, %r16, 1;
	@%p3 bra 	$L__BB0_7;
	setp.ne.s32 	%p4, %r16, 0;
	@%p4 bra 	$L__BB0_9;
	and.b32  	%r306, %r808, %r809;
	not.b32 	%r307, %r808;
	and.b32  	%r308, %r810, %r307;
	or.b32  	%r811, %r306, %r308;
	mov.u32 	%r812, %r806;
	bra.uni 	$L__BB0_10;
$L__BB0_7:
	and.b32  	%r302, %r808, %r810;
	not.b32 	%r303, %r810;
	and.b32  	%r304, %r809, %r303;
	or.b32  	%r811, %r302, %r304;
	mad.lo.s32 	%r305, %r806, 5, 1;
	and.b32  	%r812, %r305, 13;
	bra.uni 	$L__BB0_10;
$L__BB0_8:
	xor.b32  	%r300, %r809, %r810;
	xor.b32  	%r811, %r300, %r808;
	mad.lo.s32 	%r301, %r806, 3, 5;
	and.b32  	%r812, %r301, 13;
	bra.uni 	$L__BB0_10;
$L__BB0_9:
	not.b32 	%r309, %r810;
	or.b32  	%r310, %r808, %r309;
	xor.b32  	%r811, %r310, %r809;
	mul.lo.s32 	%r311, %r806, 7;
	and.b32  	%r812, %r311, 12;
$L__BB0_10:
	add.s32 	%r312, %r811, %r807;
	mul.wide.u32 	%rd23, %r806, 4;
	add.s64 	%rd5, %rd24, %rd23;
	ld.const.u32 	%r313, [%rd5];
	add.s32 	%r314, %r312, %r313;
	mul.wide.u32 	%rd25, %r812, 4;
	add.s64 	%rd26, %rd2, %rd25;
	ld.local.u32 	%r315, [%rd26];
	add.s32 	%r316, %r314, %r315;
	mov.u64 	%rd27, S;
	add.s64 	%rd6, %rd27, %rd23;
	ld.const.u32 	%r317, [%rd6];
	shl.b32 	%r318, %r316, %r317;
	sub.s32 	%r319, 32, %r317;
	shr.u32 	%r320, %r316, %r319;
	add.s32 	%r321, %r318, %r808;
	add.s32 	%r807, %r321, %r320;
	add.s32 	%r814, %r806, 1;
	setp.eq.s32 	%p5, %r16, 0;
	@%p5 bra 	$L__BB0_15;
	setp.eq.s32 	%p6, %r16, 1;
	@%p6 bra 	$L__BB0_14;
	setp.ne.s32 	%p7, %r16, 2;
	@%p7 bra 	$L__BB0_16;
	xor.b32  	%r322, %r808, %r809;
	xor.b32  	%r813, %r322, %r807;
	mad.lo.s32 	%r323, %r814, 3, 5;
	and.b32  	%r814, %r323, 12;
	bra.uni 	$L__BB0_17;
$L__BB0_14:
	and.b32  	%r324, %r807, %r809;
	not.b32 	%r325, %r809;
	and.b32  	%r326, %r808, %r325;
	or.b32  	%r813, %r324, %r326;
	mad.lo.s32 	%r327, %r814, 5, 1;
	and.b32  	%r814, %r327, 14;
	bra.uni 	$L__BB0_17;
$L__BB0_15:
	and.b32  	%r328, %r807, %r808;
	not.b32 	%r329, %r807;
	and.b32  	%r330, %r809, %r329;
	or.b32  	%r813, %r328, %r330;
	bra.uni 	$L__BB0_17;
$L__BB0_16:
	not.b32 	%r331, %r809;
	or.b32  	%r332, %r807, %r331;
	xor.b32  	%r813, %r332, %r808;
	mul.lo.s32 	%r333, %r814, 7;
	and.b32  	%r814, %r333, 15;
$L__BB0_17:
	add.s32 	%r334, %r813, %r810;
	ld.const.u32 	%r335, [%rd5+4];
	add.s32 	%r336, %r334, %r335;
	mul.wide.u32 	%rd28, %r814, 4;
	add.s64 	%rd29, %rd2, %rd28;
	ld.local.u32 	%r337, [%rd29];
	add.s32 	%r338, %r336, %r337;
	ld.const.u32 	%r339, [%rd6+4];
	shl.b32 	%r340, %r338, %r339;
	sub.s32 	%r341, 32, %r339;
	shr.u32 	%r342, %r338, %r341;
	add.s32 	%r343, %r340, %r807;
	add.s32 	%r810, %r343, %r342;
	add.s32 	%r816, %r806, 2;
	setp.eq.s32 	%p8, %r16, 0;
	@%p8 bra 	$L__BB0_22;
	setp.eq.s32 	%p9, %r16, 1;
	@%p9 bra 	$L__BB0_21;
	setp.ne.s32 	%p10, %r16, 2;
	@%p10 bra 	$L__BB0_23;
	xor.b32  	%r344, %r807, %r808;
	xor.b32  	%r815, %r344, %r810;
	mad.lo.s32 	%r345, %r816, 3, 5;
	and.b32  	%r816, %r345, 15;
	bra.uni 	$L__BB0_24;
$L__BB0_21:
	and.b32  	%r346, %r810, %r808;
	not.b32 	%r347, %r808;
	and.b32  	%r348, %r807, %r347;
	or.b32  	%r815, %r346, %r348;
	mad.lo.s32 	%r349, %r816, 5, 1;
	and.b32  	%r816, %r349, 15;
	bra.uni 	$L__BB0_24;
$L__BB0_22:
	and.b32  	%r350, %r810, %r807;
	not.b32 	%r351, %r810;
	and.b32  	%r352, %r808, %r351;
	or.b32  	%r815, %r350, %r352;
	bra.uni 	$L__BB0_24;
$L__BB0_23:
	not.b32 	%r353, %r808;
	or.b32  	%r354, %r810, %r353;
	xor.b32  	%r815, %r354, %r807;
	mul.lo.s32 	%r355, %r816, 7;
	and.b32  	%r816, %r355, 14;
$L__BB0_24:
	add.s32 	%r356, %r815, %r809;
	ld.const.u32 	%r357, [%rd5+8];
	add.s32 	%r358, %r356, %r357;
	mul.wide.u32 	%rd30, %r816, 4;
	add.s64 	%rd31, %rd2, %rd30;
	ld.local.u32 	%r359, [%rd31];
	add.s32 	%r360, %r358, %r359;
	ld.const.u32 	%r361, [%rd6+8];
	shl.b32 	%r362, %r360, %r361;
	sub.s32 	%r363, 32, %r361;
	shr.u32 	%r364, %r360, %r363;
	add.s32 	%r365, %r362, %r810;
	add.s32 	%r809, %r365, %r364;
	add.s32 	%r818, %r806, 3;
	setp.eq.s32 	%p11, %r16, 0;
	@%p11 bra 	$L__BB0_29;
	setp.eq.s32 	%p12, %r16, 1;
	@%p12 bra 	$L__BB0_28;
	setp.ne.s32 	%p13, %r16, 2;
	@%p13 bra 	$L__BB0_30;
	xor.b32  	%r366, %r810, %r807;
	xor.b32  	%r817, %r366, %r809;
	mad.lo.s32 	%r367, %r818, 3, 5;
	and.b32  	%r818, %r367, 14;
	bra.uni 	$L__BB0_31;
$L__BB0_28:
	and.b32  	%r368, %r809, %r807;
	not.b32 	%r369, %r807;
	and.b32  	%r370, %r810, %r369;
	or.b32  	%r817, %r368, %r370;
	mad.lo.s32 	%r371, %r818, 5, 1;
	and.b32  	%r818, %r371, 12;
	bra.uni 	$L__BB0_31;
$L__BB0_29:
	and.b32  	%r372, %r809, %r810;
	not.b32 	%r373, %r809;
	and.b32  	%r374, %r807, %r373;
	or.b32  	%r817, %r372, %r374;
	bra.uni 	$L__BB0_31;
$L__BB0_30:
	not.b32 	%r375, %r807;
	or.b32  	%r376, %r809, %r375;
	xor.b32  	%r817, %r376, %r810;
	mul.lo.s32 	%r377, %r818, 7;
	and.b32  	%r818, %r377, 13;
$L__BB0_31:
	add.s32 	%r378, %r817, %r808;
	ld.const.u32 	%r379, [%rd5+12];
	add.s32 	%r380, %r378, %r379;
	mul.wide.u32 	%rd32, %r818, 4;
	add.s64 	%rd33, %rd2, %rd32;
	ld.local.u32 	%r381, [%rd33];
	add.s32 	%r382, %r380, %r381;
	ld.const.u32 	%r383, [%rd6+12];
	shl.b32 	%r384, %r382, %r383;
	sub.s32 	%r385, 32, %r383;
	shr.u32 	%r386, %r382, %r385;
	add.s32 	%r387, %r384, %r809;
	add.s32 	%r808, %r387, %r386;
	add.s32 	%r806, %r806, 4;
	setp.ne.s32 	%p14, %r806, 64;
	@%p14 bra 	$L__BB0_3;
	add.s32 	%r845, %r845, %r807;
	add.s32 	%r844, %r844, %r808;
	add.s32 	%r843, %r843, %r809;
	add.s32 	%r842, %r842, %r810;
	mov.b32 	%r823, 0;
$L__BB0_33:
	add.s64 	%rd144, %rd144, 1;
	setp.ne.s64 	%p15, %rd144, 6;
	mov.u32 	%r805, %r823;
	@%p15 bra 	$L__BB0_1;
	st.local.v2.u32 	[%rd3+8], {%r845, %r844};
	st.local.v2.u32 	[%rd3+16], {%r843, %r842};
	mov.b64 	%rd35, 56;
	st.local.u64 	[%rd3], %rd35;
	mov.b32 	%r828, 6;
	mov.b64 	%rd145, 0;
	mov.u64 	%rd36, PADDING;
$L__BB0_35:
	add.s64 	%rd37, %rd36, %rd145;
	ld.const.u8 	%rs18, [%rd37];
	add.s32 	%r846, %r828, 1;
	cvt.u64.u32 	%rd38, %r828;
	add.s64 	%rd39, %rd3, %rd38;
	st.local.u8 	[%rd39+24], %rs18;
	and.b32  	%r390, %r846, 63;
	setp.ne.s32 	%p16, %r390, 0;
	@%p16 bra 	$L__BB0_67;
	ld.local.v2.b32 	{%r392, %r393}, [%rd3+24];
	bfe.u32 	%r394, %r393, 8, 8;
	cvt.u16.u32 	%rs19, %r394;
	bfe.u32 	%r395, %r393, 16, 8;
	bfe.u32 	%r396, %r393, 24, 8;
	ld.local.u32 	%r397, [%rd3+24];
	shl.b32 	%r398, %r396, 24;
	shl.b32 	%r399, %r395, 16;
	and.b32  	%r400, %r399, 16711680;
	or.b32  	%r401, %r400, %r398;
	and.b16  	%rs20, %rs19, 255;
	mul.wide.u16 	%r402, %rs20, 256;
	or.b32  	%r403, %r401, %r402;
	bfe.u32 	%r404, %r393, 0, 8;
	or.b32  	%r405, %r403, %r404;
	ld.local.v2.b32 	{%r406, %r407}, [%rd3+32];
	bfe.u32 	%r408, %r407, 8, 8;
	cvt.u16.u32 	%rs21, %r408;
	bfe.u32 	%r409, %r407, 16, 8;
	bfe.u32 	%r410, %r407, 24, 8;
	ld.local.u32 	%r411, [%rd3+32];
	shl.b32 	%r412, %r410, 24;
	shl.b32 	%r413, %r409, 16;
	and.b32  	%r414, %r413, 16711680;
	or.b32  	%r415, %r414, %r412;
	and.b16  	%rs22, %rs21, 255;
	mul.wide.u16 	%r416, %rs22, 256;
	or.b32  	%r417, %r415, %r416;
	bfe.u32 	%r418, %r407, 0, 8;
	or.b32  	%r419, %r417, %r418;
	st.local.v4.u32 	[%rd2], {%r397, %r405, %r411, %r419};
	ld.local.v2.b32 	{%r420, %r421}, [%rd3+40];
	bfe.u32 	%r422, %r421, 8, 8;
	cvt.u16.u32 	%rs23, %r422;
	bfe.u32 	%r423, %r421, 16, 8;
	bfe.u32 	%r424, %r421, 24, 8;
	ld.local.u32 	%r425, [%rd3+40];
	shl.b32 	%r426, %r424, 24;
	shl.b32 	%r427, %r423, 16;
	and.b32  	%r428, %r427, 16711680;
	or.b32  	%r429, %r428, %r426;
	and.b16  	%rs24, %rs23, 255;
	mul.wide.u16 	%r430, %rs24, 256;
	or.b32  	%r431, %r429, %r430;
	bfe.u32 	%r432, %r421, 0, 8;
	or.b32  	%r433, %r431, %r432;
	ld.local.v2.b32 	{%r434, %r435}, [%rd3+48];
	bfe.u32 	%r436, %r435, 8, 8;
	cvt.u16.u32 	%rs25, %r436;
	bfe.u32 	%r437, %r435, 16, 8;
	bfe.u32 	%r438, %r435, 24, 8;
	ld.local.u32 	%r439, [%rd3+48];
	shl.b32 	%r440, %r438, 24;
	shl.b32 	%r441, %r437, 16;
	and.b32  	%r442, %r441, 16711680;
	or.b32  	%r443, %r442, %r440;
	and.b16  	%rs26, %rs25, 255;
	mul.wide.u16 	%r444, %rs26, 256;
	or.b32  	%r445, %r443, %r444;
	bfe.u32 	%r446, %r435, 0, 8;
	or.b32  	%r447, %r445, %r446;
	st.local.v4.u32 	[%rd2+16], {%r425, %r433, %r439, %r447};
	ld.local.v2.b32 	{%r448, %r449}, [%rd3+56];
	bfe.u32 	%r450, %r449, 8, 8;
	cvt.u16.u32 	%rs27, %r450;
	bfe.u32 	%r451, %r449, 16, 8;
	bfe.u32 	%r452, %r449, 24, 8;
	ld.local.u32 	%r453, [%rd3+56];
	shl.b32 	%r454, %r452, 24;
	shl.b32 	%r455, %r451, 16;
	and.b32  	%r456, %r455, 16711680;
	or.b32  	%r457, %r456, %r454;
	and.b16  	%rs28, %rs27, 255;
	mul.wide.u16 	%r458, %rs28, 256;
	or.b32  	%r459, %r457, %r458;
	bfe.u32 	%r460, %r449, 0, 8;
	or.b32  	%r461, %r459, %r460;
	ld.local.v2.b32 	{%r462, %r463}, [%rd3+64];
	bfe.u32 	%r464, %r463, 8, 8;
	cvt.u16.u32 	%rs29, %r464;
	bfe.u32 	%r465, %r463, 16, 8;
	bfe.u32 	%r466, %r463, 24, 8;
	ld.local.u32 	%r467, [%rd3+64];
	shl.b32 	%r468, %r466, 24;
	shl.b32 	%r469, %r465, 16;
	and.b32  	%r470, %r469, 16711680;
	or.b32  	%r471, %r470, %r468;
	and.b16  	%rs30, %rs29, 255;
	mul.wide.u16 	%r472, %rs30, 256;
	or.b32  	%r473, %r471, %r472;
	bfe.u32 	%r474, %r463, 0, 8;
	or.b32  	%r475, %r473, %r474;
	st.local.v4.u32 	[%rd2+32], {%r453, %r461, %r467, %r475};
	ld.local.v2.b32 	{%r476, %r477}, [%rd3+72];
	bfe.u32 	%r478, %r477, 8, 8;
	cvt.u16.u32 	%rs31, %r478;
	bfe.u32 	%r479, %r477, 16, 8;
	bfe.u32 	%r480, %r477, 24, 8;
	ld.local.u32 	%r481, [%rd3+72];
	shl.b32 	%r482, %r480, 24;
	shl.b32 	%r483, %r479, 16;
	and.b32  	%r484, %r483, 16711680;
	or.b32  	%r485, %r484, %r482;
	and.b16  	%rs32, %rs31, 255;
	mul.wide.u16 	%r486, %rs32, 256;
	or.b32  	%r487, %r485, %r486;
	bfe.u32 	%r488, %r477, 0, 8;
	or.b32  	%r489, %r487, %r488;
	ld.local.v2.b32 	{%r490, %r491}, [%rd3+80];
	bfe.u32 	%r492, %r491, 8, 8;
	cvt.u16.u32 	%rs33, %r492;
	bfe.u32 	%r493, %r491, 16, 8;
	bfe.u32 	%r494, %r491, 24, 8;
	ld.local.u32 	%r495, [%rd3+80];
	shl.b32 	%r496, %r494, 24;
	shl.b32 	%r497, %r493, 16;
	and.b32  	%r498, %r497, 16711680;
	or.b32  	%r499, %r498, %r496;
	and.b16  	%rs34, %rs33, 255;
	mul.wide.u16 	%r500, %rs34, 256;
	or.b32  	%r501, %r499, %r500;
	bfe.u32 	%r502, %r491, 0, 8;
	or.b32  	%r503, %r501, %r502;
	st.local.v4.u32 	[%rd2+48], {%r481, %r489, %r495, %r503};
	mov.b32 	%r829, 0;
	mov.u32 	%r830, %r845;
	mov.u32 	%r831, %r844;
	mov.u32 	%r832, %r843;
	mov.u32 	%r833, %r842;
$L__BB0_37:
	shr.u32 	%r81, %r829, 4;
	setp.eq.s32 	%p17, %r81, 2;
	@%p17 bra 	$L__BB0_42;
	setp.eq.s32 	%p18, %r81, 1;
	@%p18 bra 	$L__BB0_41;
	setp.ne.s32 	%p19, %r81, 0;
	@%p19 bra 	$L__BB0_43;
	and.b32  	%r510, %r831, %r832;
	not.b32 	%r511, %r831;
	and.b32  	%r512, %r833, %r511;
	or.b32  	%r834, %r510, %r512;
	mov.u32 	%r835, %r829;
	bra.uni 	$L__BB0_44;
$L__BB0_41:
	and.b32  	%r506, %r831, %r833;
	not.b32 	%r507, %r833;
	and.b32  	%r508, %r832, %r507;
	or.b32  	%r834, %r506, %r508;
	mad.lo.s32 	%r509, %r829, 5, 1;
	and.b32  	%r835, %r509, 13;
	bra.uni 	$L__BB0_44;
$L__BB0_42:
	xor.b32  	%r504, %r832, %r833;
	xor.b32  	%r834, %r504, %r831;
	mad.lo.s32 	%r505, %r829, 3, 5;
	and.b32  	%r835, %r505, 13;
	bra.uni 	$L__BB0_44;
$L__BB0_43:
	not.b32 	%r513, %r833;
	or.b32  	%r514, %r831, %r513;
	xor.b32  	%r834, %r514, %r832;
	mul.lo.s32 	%r515, %r829, 7;
	and.b32  	%r835, %r515, 12;
$L__BB0_44:
	add.s32 	%r516, %r834, %r830;
	mul.wide.u32 	%rd40, %r829, 4;
	add.s64 	%rd9, %rd24, %rd40;
	ld.const.u32 	%r517, [%rd9];
	add.s32 	%r518, %r516, %r517;
	mul.wide.u32 	%rd42, %r835, 4;
	add.s64 	%rd43, %rd2, %rd42;
	ld.local.u32 	%r519, [%rd43];
	add.s32 	%r520, %r518, %r519;
	mov.u64 	%rd44, S;
	add.s64 	%rd10, %rd44, %rd40;
	ld.const.u32 	%r521, [%rd10];
	shl.b32 	%r522, %r520, %r521;
	sub.s32 	%r523, 32, %r521;
	shr.u32 	%r524, %r520, %r523;
	add.s32 	%r525, %r522, %r831;
	add.s32 	%r830, %r525, %r524;
	add.s32 	%r837, %r829, 1;
	setp.eq.s32 	%p20, %r81, 0;
	@%p20 bra 	$L__BB0_49;
	setp.eq.s32 	%p21, %r81, 1;
	@%p21 bra 	$L__BB0_48;
	setp.ne.s32 	%p22, %r81, 2;
	@%p22 bra 	$L__BB0_50;
	xor.b32  	%r526, %r831, %r832;
	xor.b32  	%r836, %r526, %r830;
	mad.lo.s32 	%r527, %r837, 3, 5;
	and.b32  	%r837, %r527, 12;
	bra.uni 	$L__BB0_51;
$L__BB0_48:
	and.b32  	%r528, %r830, %r832;
	not.b32 	%r529, %r832;
	and.b32  	%r530, %r831, %r529;
	or.b32  	%r836, %r528, %r530;
	mad.lo.s32 	%r531, %r837, 5, 1;
	and.b32  	%r837, %r531, 14;
	bra.uni 	$L__BB0_51;
$L__BB0_49:
	and.b32  	%r532, %r830, %r831;
	not.b32 	%r533, %r830;
	and.b32  	%r534, %r832, %r533;
	or.b32  	%r836, %r532, %r534;
	bra.uni 	$L__BB0_51;
$L__BB0_50:
	not.b32 	%r535, %r832;
	or.b32  	%r536, %r830, %r535;
	xor.b32  	%r836, %r536, %r831;
	mul.lo.s32 	%r537, %r837, 7;
	and.b32  	%r837, %r537, 15;
$L__BB0_51:
	add.s32 	%r538, %r836, %r833;
	ld.const.u32 	%r539, [%rd9+4];
	add.s32 	%r540, %r538, %r539;
	mul.wide.u32 	%rd45, %r837, 4;
	add.s64 	%rd46, %rd2, %rd45;
	ld.local.u32 	%r541, [%rd46];
	add.s32 	%r542, %r540, %r541;
	ld.const.u32 	%r543, [%rd10+4];
	shl.b32 	%r544, %r542, %r543;
	sub.s32 	%r545, 32, %r543;
	shr.u32 	%r546, %r542, %r545;
	add.s32 	%r547, %r544, %r830;
	add.s32 	%r833, %r547, %r546;
	add.s32 	%r839, %r829, 2;
	setp.eq.s32 	%p23, %r81, 0;
	@%p23 bra 	$L__BB0_56;
	setp.eq.s32 	%p24, %r81, 1;
	@%p24 bra 	$L__BB0_55;
	setp.ne.s32 	%p25, %r81, 2;
	@%p25 bra 	$L__BB0_57;
	xor.b32  	%r548, %r830, %r831;
	xor.b32  	%r838, %r548, %r833;
	mad.lo.s32 	%r549, %r839, 3, 5;
	and.b32  	%r839, %r549, 15;
	bra.uni 	$L__BB0_58;
$L__BB0_55:
	and.b32  	%r550, %r833, %r831;
	not.b32 	%r551, %r831;
	and.b32  	%r552, %r830, %r551;
	or.b32  	%r838, %r550, %r552;
	mad.lo.s32 	%r553, %r839, 5, 1;
	and.b32  	%r839, %r553, 15;
	bra.uni 	$L__BB0_58;
$L__BB0_56:
	and.b32  	%r554, %r833, %r830;
	not.b32 	%r555, %r833;
	and.b32  	%r556, %r831, %r555;
	or.b32  	%r838, %r554, %r556;
	bra.uni 	$L__BB0_58;
$L__BB0_57:
	not.b32 	%r557, %r831;
	or.b32  	%r558, %r833, %r557;
	xor.b32  	%r838, %r558, %r830;
	mul.lo.s32 	%r559, %r839, 7;
	and.b32  	%r839, %r559, 14;
$L__BB0_58:
	add.s32 	%r560, %r838, %r832;
	ld.const.u32 	%r561, [%rd9+8];
	add.s32 	%r562, %r560, %r561;
	mul.wide.u32 	%rd47, %r839, 4;
	add.s64 	%rd48, %rd2, %rd47;
	ld.local.u32 	%r563, [%rd48];
	add.s32 	%r564, %r562, %r563;
	ld.const.u32 	%r565, [%rd10+8];
	shl.b32 	%r566, %r564, %r565;
	sub.s32 	%r567, 32, %r565;
	shr.u32 	%r568, %r564, %r567;
	add.s32 	%r569, %r566, %r833;
	add.s32 	%r832, %r569, %r568;
	add.s32 	%r841, %r829, 3;
	setp.eq.s32 	%p26, %r81, 0;
	@%p26 bra 	$L__BB0_63;
	setp.eq.s32 	%p27, %r81, 1;
	@%p27 bra 	$L__BB0_62;
	setp.ne.s32 	%p28, %r81, 2;
	@%p28 bra 	$L__BB0_64;
	xor.b32  	%r570, %r833, %r830;
	xor.b32  	%r840, %r570, %r832;
	mad.lo.s32 	%r571, %r841, 3, 5;
	and.b32  	%r841, %r571, 14;
	bra.uni 	$L__BB0_65;
$L__BB0_62:
	and.b32  	%r572, %r832, %r830;
	not.b32 	%r573, %r830;
	and.b32  	%r574, %r833, %r573;
	or.b32  	%r840, %r572, %r574;
	mad.lo.s32 	%r575, %r841, 5, 1;
	and.b32  	%r841, %r575, 12;
	bra.uni 	$L__BB0_65;
$L__BB0_63:
	and.b32  	%r576, %r832, %r833;
	not.b32 	%r577, %r832;
	and.b32  	%r578, %r830, %r577;
	or.b32  	%r840, %r576, %r578;
	bra.uni 	$L__BB0_65;
$L__BB0_64:
	not.b32 	%r579, %r830;
	or.b32  	%r580, %r832, %r579;
	xor.b32  	%r840, %r580, %r833;
	mul.lo.s32 	%r581, %r841, 7;
	and.b32  	%r841, %r581, 13;
$L__BB0_65:
	add.s32 	%r582, %r840, %r831;
	ld.const.u32 	%r583, [%rd9+12];
	add.s32 	%r584, %r582, %r583;
	mul.wide.u32 	%rd49, %r841, 4;
	add.s64 	%rd50, %rd2, %rd49;
	ld.local.u32 	%r585, [%rd50];
	add.s32 	%r586, %r584, %r585;
	ld.const.u32 	%r587, [%rd10+12];
	shl.b32 	%r588, %r586, %r587;
	sub.s32 	%r589, 32, %r587;
	shr.u32 	%r590, %r586, %r589;
	add.s32 	%r591, %r588, %r832;
	add.s32 	%r831, %r591, %r590;
	add.s32 	%r829, %r829, 4;
	setp.ne.s32 	%p29, %r829, 64;
	@%p29 bra 	$L__BB0_37;
	add.s32 	%r845, %r845, %r830;
	add.s32 	%r844, %r844, %r831;
	add.s32 	%r843, %r843, %r832;
	add.s32 	%r842, %r842, %r833;
	mov.b32 	%r846, 0;
$L__BB0_67:
	add.s64 	%rd145, %rd145, 1;
	setp.ne.s64 	%p30, %rd145, 50;
	mov.u32 	%r828, %r846;
	@%p30 bra 	$L__BB0_35;
	ld.local.v2.b32 	{%r594, %r595}, [%rd3+24];
	bfe.u32 	%r596, %r595, 8, 8;
	cvt.u16.u32 	%rs35, %r596;
	bfe.u32 	%r597, %r595, 16, 8;
	bfe.u32 	%r598, %r595, 24, 8;
	ld.local.u32 	%r599, [%rd3+24];
	shl.b32 	%r600, %r598, 24;
	shl.b32 	%r601, %r597, 16;
	and.b32  	%r602, %r601, 16711680;
	or.b32  	%r603, %r602, %r600;
	and.b16  	%rs36, %rs35, 255;
	mul.wide.u16 	%r604, %rs36, 256;
	or.b32  	%r605, %r603, %r604;
	bfe.u32 	%r606, %r595, 0, 8;
	or.b32  	%r607, %r605, %r606;
	ld.local.v2.b32 	{%r608, %r609}, [%rd3+32];
	bfe.u32 	%r610, %r609, 8, 8;
	cvt.u16.u32 	%rs37, %r610;
	bfe.u32 	%r611, %r609, 16, 8;
	bfe.u32 	%r612, %r609, 24, 8;
	ld.local.u32 	%r613, [%rd3+32];
	shl.b32 	%r614, %r612, 24;
	shl.b32 	%r615, %r611, 16;
	and.b32  	%r616, %r615, 16711680;
	or.b32  	%r617, %r616, %r614;
	and.b16  	%rs38, %rs37, 255;
	mul.wide.u16 	%r618, %rs38, 256;
	or.b32  	%r619, %r617, %r618;
	bfe.u32 	%r620, %r609, 0, 8;
	or.b32  	%r621, %r619, %r620;
	st.local.v4.u32 	[%rd2], {%r599, %r607, %r613, %r621};
	ld.local.v2.b32 	{%r622, %r623}, [%rd3+40];
	bfe.u32 	%r624, %r623, 8, 8;
	cvt.u16.u32 	%rs39, %r624;
	bfe.u32 	%r625, %r623, 16, 8;
	bfe.u32 	%r626, %r623, 24, 8;
	ld.local.u32 	%r627, [%rd3+40];
	shl.b32 	%r628, %r626, 24;
	shl.b32 	%r629, %r625, 16;
	and.b32  	%r630, %r629, 16711680;
	or.b32  	%r631, %r630, %r628;
	and.b16  	%rs40, %rs39, 255;
	mul.wide.u16 	%r632, %rs40, 256;
	or.b32  	%r633, %r631, %r632;
	bfe.u32 	%r634, %r623, 0, 8;
	or.b32  	%r635, %r633, %r634;
	ld.local.v2.b32 	{%r636, %r637}, [%rd3+48];
	bfe.u32 	%r638, %r637, 8, 8;
	cvt.u16.u32 	%rs41, %r638;
	bfe.u32 	%r639, %r637, 16, 8;
	bfe.u32 	%r640, %r637, 24, 8;
	ld.local.u32 	%r641, [%rd3+48];
	shl.b32 	%r642, %r640, 24;
	shl.b32 	%r643, %r639, 16;
	and.b32  	%r644, %r643, 16711680;
	or.b32  	%r645, %r644, %r642;
	and.b16  	%rs42, %rs41, 255;
	mul.wide.u16 	%r646, %rs42, 256;
	or.b32  	%r647, %r645, %r646;
	bfe.u32 	%r648, %r637, 0, 8;
	or.b32  	%r649, %r647, %r648;
	st.local.v4.u32 	[%rd2+16], {%r627, %r635, %r641, %r649};
	ld.local.v2.b32 	{%r650, %r651}, [%rd3+56];
	bfe.u32 	%r652, %r651, 8, 8;
	cvt.u16.u32 	%rs43, %r652;
	bfe.u32 	%r653, %r651, 16, 8;
	bfe.u32 	%r654, %r651, 24, 8;
	ld.local.u32 	%r655, [%rd3+56];
	shl.b32 	%r656, %r654, 24;
	shl.b32 	%r657, %r653, 16;
	and.b32  	%r658, %r657, 16711680;
	or.b32  	%r659, %r658, %r656;
	and.b16  	%rs44, %rs43, 255;
	mul.wide.u16 	%r660, %rs44, 256;
	or.b32  	%r661, %r659, %r660;
	bfe.u32 	%r662, %r651, 0, 8;
	or.b32  	%r663, %r661, %r662;
	ld.local.v2.b32 	{%r664, %r665}, [%rd3+64];
	bfe.u32 	%r666, %r665, 8, 8;
	cvt.u16.u32 	%rs45, %r666;
	bfe.u32 	%r667, %r665, 16, 8;
	bfe.u32 	%r668, %r665, 24, 8;
	ld.local.u32 	%r669, [%rd3+64];
	shl.b32 	%r670, %r668, 24;
	shl.b32 	%r671, %r667, 16;
	and.b32  	%r672, %r671, 16711680;
	or.b32  	%r673, %r672, %r670;
	and.b16  	%rs46, %rs45, 255;
	mul.wide.u16 	%r674, %rs46, 256;
	or.b32  	%r675, %r673, %r674;
	bfe.u32 	%r676, %r665, 0, 8;
	or.b32  	%r677, %r675, %r676;
	st.local.v4.u32 	[%rd2+32], {%r655, %r663, %r669, %r677};
	ld.local.v2.b32 	{%r678, %r679}, [%rd3+72];
	bfe.u32 	%r680, %r679, 8, 8;
	cvt.u16.u32 	%rs47, %r680;
	bfe.u32 	%r681, %r679, 16, 8;
	bfe.u32 	%r682, %r679, 24, 8;
	ld.local.u32 	%r683, [%rd3+72];
	shl.b32 	%r684, %r682, 24;
	shl.b32 	%r685, %r681, 16;
	and.b32  	%r686, %r685, 16711680;
	or.b32  	%r687, %r686, %r684;
	and.b16  	%rs48, %rs47, 255;
	mul.wide.u16 	%r688, %rs48, 256;
	or.b32  	%r689, %r687, %r688;
	bfe.u32 	%r690, %r679, 0, 8;
	or.b32  	%r691, %r689, %r690;
	mov.b32 	%r847, 0;
	mov.b32 	%r692, 48;
	st.local.v4.u32 	[%rd2+48], {%r683, %r691, %r692, %r847};
	mov.u64 	%rd55, S;
	mov.u32 	%r848, %r845;
	mov.u32 	%r849, %r844;
	mov.u32 	%r850, %r843;
	mov.u32 	%r851, %r842;
$L__BB0_69:
	shr.u32 	%r140, %r847, 4;
	setp.eq.s32 	%p31, %r140, 2;
	@%p31 bra 	$L__BB0_74;
	setp.eq.s32 	%p32, %r140, 1;
	@%p32 bra 	$L__BB0_73;
	setp.ne.s32 	%p33, %r140, 0;
	@%p33 bra 	$L__BB0_75;
	and.b32  	%r699, %r849, %r850;
	not.b32 	%r700, %r849;
	and.b32  	%r701, %r851, %r700;
	or.b32  	%r852, %r699, %r701;
	mov.u32 	%r853, %r847;
	bra.uni 	$L__BB0_76;
$L__BB0_73:
	and.b32  	%r695, %r849, %r851;
	not.b32 	%r696, %r851;
	and.b32  	%r697, %r850, %r696;
	or.b32  	%r852, %r695, %r697;
	mad.lo.s32 	%r698, %r847, 5, 1;
	and.b32  	%r853, %r698, 13;
	bra.uni 	$L__BB0_76;
$L__BB0_74:
	xor.b32  	%r693, %r850, %r851;
	xor.b32  	%r852, %r693, %r849;
	mad.lo.s32 	%r694, %r847, 3, 5;
	and.b32  	%r853, %r694, 13;
	bra.uni 	$L__BB0_76;
$L__BB0_75:
	not.b32 	%r702, %r851;
	or.b32  	%r703, %r849, %r702;
	xor.b32  	%r852, %r703, %r850;
	mul.lo.s32 	%r704, %r847, 7;
	and.b32  	%r853, %r704, 12;
$L__BB0_76:
	add.s32 	%r705, %r852, %r848;
	mul.wide.u32 	%rd51, %r847, 4;
	add.s64 	%rd12, %rd24, %rd51;
	ld.const.u32 	%r706, [%rd12];
	add.s32 	%r707, %r705, %r706;
	mul.wide.u32 	%rd53, %r853, 4;
	add.s64 	%rd54, %rd2, %rd53;
	ld.local.u32 	%r708, [%rd54];
	add.s32 	%r709, %r707, %r708;
	add.s64 	%rd13, %rd55, %rd51;
	ld.const.u32 	%r710, [%rd13];
	shl.b32 	%r711, %r709, %r710;
	sub.s32 	%r712, 32, %r710;
	shr.u32 	%r713, %r709, %r712;
	add.s32 	%r714, %r711, %r849;
	add.s32 	%r848, %r714, %r713;
	add.s32 	%r855, %r847, 1;
	setp.eq.s32 	%p34, %r140, 0;
	@%p34 bra 	$L__BB0_81;
	setp.eq.s32 	%p35, %r140, 1;
	@%p35 bra 	$L__BB0_80;
	setp.ne.s32 	%p36, %r140, 2;
	@%p36 bra 	$L__BB0_82;
	xor.b32  	%r715, %r849, %r850;
	xor.b32  	%r854, %r715, %r848;
	mad.lo.s32 	%r716, %r855, 3, 5;
	and.b32  	%r855, %r716, 12;
	bra.uni 	$L__BB0_83;
$L__BB0_80:
	and.b32  	%r717, %r848, %r850;
	not.b32 	%r718, %r850;
	and.b32  	%r719, %r849, %r718;
	or.b32  	%r854, %r717, %r719;
	mad.lo.s32 	%r720, %r855, 5, 1;
	and.b32  	%r855, %r720, 14;
	bra.uni 	$L__BB0_83;
$L__BB0_81:
	and.b32  	%r721, %r848, %r849;
	not.b32 	%r722, %r848;
	and.b32  	%r723, %r850, %r722;
	or.b32  	%r854, %r721, %r723;
	bra.uni 	$L__BB0_83;
$L__BB0_82:
	not.b32 	%r724, %r850;
	or.b32  	%r725, %r848, %r724;
	xor.b32  	%r854, %r725, %r849;
	mul.lo.s32 	%r726, %r855, 7;
	and.b32  	%r855, %r726, 15;
$L__BB0_83:
	add.s32 	%r727, %r854, %r851;
	ld.const.u32 	%r728, [%rd12+4];
	add.s32 	%r729, %r727, %r728;
	mul.wide.u32 	%rd56, %r855, 4;
	add.s64 	%rd57, %rd2, %rd56;
	ld.local.u32 	%r730, [%rd57];
	add.s32 	%r731, %r729, %r730;
	ld.const.u32 	%r732, [%rd13+4];
	shl.b32 	%r733, %r731, %r732;
	sub.s32 	%r734, 32, %r732;
	shr.u32 	%r735, %r731, %r734;
	add.s32 	%r736, %r733, %r848;
	add.s32 	%r851, %r736, %r735;
	add.s32 	%r857, %r847, 2;
	setp.eq.s32 	%p37, %r140, 0;
	@%p37 bra 	$L__BB0_88;
	setp.eq.s32 	%p38, %r140, 1;
	@%p38 bra 	$L__BB0_87;
	setp.ne.s32 	%p39, %r140, 2;
	@%p39 bra 	$L__BB0_89;
	xor.b32  	%r737, %r848, %r849;
	xor.b32  	%r856, %r737, %r851;
	mad.lo.s32 	%r738, %r857, 3, 5;
	and.b32  	%r857, %r738, 15;
	bra.uni 	$L__BB0_90;
$L__BB0_87:
	and.b32  	%r739, %r851, %r849;
	not.b32 	%r740, %r849;
	and.b32  	%r741, %r848, %r740;
	or.b32  	%r856, %r739, %r741;
	mad.lo.s32 	%r742, %r857, 5, 1;
	and.b32  	%r857, %r742, 15;
	bra.uni 	$L__BB0_90;
$L__BB0_88:
	and.b32  	%r743, %r851, %r848;
	not.b32 	%r744, %r851;
	and.b32  	%r745, %r849, %r744;
	or.b32  	%r856, %r743, %r745;
	bra.uni 	$L__BB0_90;
$L__BB0_89:
	not.b32 	%r746, %r849;
	or.b32  	%r747, %r851, %r746;
	xor.b32  	%r856, %r747, %r848;
	mul.lo.s32 	%r748, %r857, 7;
	and.b32  	%r857, %r748, 14;
$L__BB0_90:
	add.s32 	%r749, %r856, %r850;
	ld.const.u32 	%r750, [%rd12+8];
	add.s32 	%r751, %r749, %r750;
	mul.wide.u32 	%rd58, %r857, 4;
	add.s64 	%rd59, %rd2, %rd58;
	ld.local.u32 	%r752, [%rd59];
	add.s32 	%r753, %r751, %r752;
	ld.const.u32 	%r754, [%rd13+8];
	shl.b32 	%r755, %r753, %r754;
	sub.s32 	%r756, 32, %r754;
	shr.u32 	%r757, %r753, %r756;
	add.s32 	%r758, %r755, %r851;
	add.s32 	%r850, %r758, %r757;
	add.s32 	%r859, %r847, 3;
	setp.eq.s32 	%p40, %r140, 0;
	@%p40 bra 	$L__BB0_95;
	setp.eq.s32 	%p41, %r140, 1;
	@%p41 bra 	$L__BB0_94;
	setp.ne.s32 	%p42, %r140, 2;
	@%p42 bra 	$L__BB0_96;
	xor.b32  	%r759, %r851, %r848;
	xor.b32  	%r858, %r759, %r850;
	mad.lo.s32 	%r760, %r859, 3, 5;
	and.b32  	%r859, %r760, 14;
	bra.uni 	$L__BB0_97;
$L__BB0_94:
	and.b32  	%r761, %r850, %r848;
	not.b32 	%r762, %r848;
	and.b32  	%r763, %r851, %r762;
	or.b32  	%r858, %r761, %r763;
	mad.lo.s32 	%r764, %r859, 5, 1;
	and.b32  	%r859, %r764, 12;
	bra.uni 	$L__BB0_97;
$L__BB0_95:
	and.b32  	%r765, %r850, %r851;
	not.b32 	%r766, %r850;
	and.b32  	%r767, %r848, %r766;
	or.b32  	%r858, %r765, %r767;
	bra.uni 	$L__BB0_97;
$L__BB0_96:
	not.b32 	%r768, %r848;
	or.b32  	%r769, %r850, %r768;
	xor.b32  	%r858, %r769, %r851;
	mul.lo.s32 	%r770, %r859, 7;
	and.b32  	%r859, %r770, 13;
$L__BB0_97:
	add.s32 	%r771, %r858, %r849;
	ld.const.u32 	%r772, [%rd12+12];
	add.s32 	%r773, %r771, %r772;
	mul.wide.u32 	%rd60, %r859, 4;
	add.s64 	%rd61, %rd2, %rd60;
	ld.local.u32 	%r774, [%rd61];
	add.s32 	%r775, %r773, %r774;
	ld.const.u32 	%r776, [%rd13+12];
	shl.b32 	%r777, %r775, %r776;
	sub.s32 	%r778, 32, %r776;
	shr.u32 	%r779, %r775, %r778;
	add.s32 	%r780, %r777, %r850;
	add.s32 	%r849, %r780, %r779;
	add.s32 	%r847, %r847, 4;
	setp.ne.s32 	%p43, %r847, 64;
	@%p43 bra 	$L__BB0_69;
	add.s32 	%r781, %r845, %r848;
	cvt.u64.u32 	%rd62, %r781;
	add.s32 	%r782, %r844, %r849;
	cvt.u64.u32 	%rd63, %r782;
	add.s32 	%r783, %r843, %r850;
	cvt.u64.u32 	%rd64, %r783;
	add.s32 	%r784, %r842, %r851;
	cvt.u64.u32 	%rd65, %r784;
	cvt.u16.u32 	%rs49, %r781;
	and.b16  	%rs50, %rs49, 240;
	shr.u32 	%r785, %r781, 8;
	cvt.u64.u32 	%rd66, %r785;
	cvt.u16.u32 	%rs51, %r785;
	and.b16  	%rs52, %rs51, 240;
	shr.u32 	%r786, %r781, 16;
	cvt.u64.u32 	%rd67, %r786;
	{ .reg .b16 tmp; mov.b32 {tmp, %rs53}, %r781; }
	and.b16  	%rs54, %rs53, 240;
	shr.u32 	%r787, %r781, 24;
	cvt.u64.u32 	%rd68, %r787;
	cvt.u16.u32 	%rs55, %r782;
	and.b16  	%rs56, %rs55, 240;
	shr.u32 	%r788, %r782, 8;
	cvt.u64.u32 	%rd69, %r788;
	cvt.u16.u32 	%rs57, %r788;
	and.b16  	%rs58, %rs57, 240;
	shr.u32 	%r789, %r782, 16;
	cvt.u64.u32 	%rd70, %r789;
	{ .reg .b16 tmp; mov.b32 {tmp, %rs59}, %r782; }
	and.b16  	%rs60, %rs59, 240;
	shr.u32 	%r790, %r782, 24;
	cvt.u64.u32 	%rd71, %r790;
	cvt.u16.u32 	%rs61, %r783;
	and.b16  	%rs62, %rs61, 240;
	shr.u32 	%r791, %r783, 8;
	cvt.u64.u32 	%rd72, %r791;
	cvt.u16.u32 	%rs63, %r791;
	and.b16  	%rs64, %rs63, 240;
	shr.u32 	%r792, %r783, 16;
	cvt.u64.u32 	%rd73, %r792;
	{ .reg .b16 tmp; mov.b32 {tmp, %rs65}, %r783; }
	and.b16  	%rs66, %rs65, 240;
	shr.u32 	%r793, %r783, 24;
	cvt.u64.u32 	%rd74, %r793;
	cvt.u16.u32 	%rs67, %r784;
	and.b16  	%rs68, %rs67, 240;
	shr.u32 	%r794, %r784, 8;
	cvt.u64.u32 	%rd75, %r794;
	cvt.u16.u32 	%rs69, %r794;
	and.b16  	%rs70, %rs69, 240;
	shr.u32 	%r795, %r784, 16;
	cvt.u64.u32 	%rd76, %r795;
	{ .reg .b16 tmp; mov.b32 {tmp, %rs71}, %r784; }
	and.b16  	%rs72, %rs71, 240;
	shr.u32 	%r796, %r784, 24;
	cvt.u64.u32 	%rd77, %r796;
	cvta.to.global.u64 	%rd78, %rd14;
	shr.u16 	%rs73, %rs50, 4;
	cvt.u64.u16 	%rd79, %rs73;
	mov.u64 	%rd80, $str;
	add.s64 	%rd81, %rd80, %rd79;
	ld.global.nc.u8 	%rs74, [%rd81];
	cvt.u16.u8 	%rs75, %rs74;
	st.global.u8 	[%rd78], %rs75;
	and.b64  	%rd82, %rd62, 15;
	add.s64 	%rd83, %rd80, %rd82;
	ld.global.nc.u8 	%rs76, [%rd83];
	cvt.u16.u8 	%rs77, %rs76;
	st.global.u8 	[%rd78+1], %rs77;
	shr.u16 	%rs78, %rs52, 4;
	cvt.u64.u16 	%rd84, %rs78;
	add.s64 	%rd85, %rd80, %rd84;
	ld.global.nc.u8 	%rs79, [%rd85];
	cvt.u16.u8 	%rs80, %rs79;
	st.global.u8 	[%rd78+2], %rs80;
	and.b64  	%rd86, %rd66, 15;
	add.s64 	%rd87, %rd80, %rd86;
	ld.global.nc.u8 	%rs81, [%rd87];
	cvt.u16.u8 	%rs82, %rs81;
	st.global.u8 	[%rd78+3], %rs82;
	shr.u16 	%rs83, %rs54, 4;
	cvt.u64.u16 	%rd88, %rs83;
	add.s64 	%rd89, %rd80, %rd88;
	ld.global.nc.u8 	%rs84, [%rd89];
	cvt.u16.u8 	%rs85, %rs84;
	st.global.u8 	[%rd78+4], %rs85;
	and.b64  	%rd90, %rd67, 15;
	add.s64 	%rd91, %rd80, %rd90;
	ld.global.nc.u8 	%rs86, [%rd91];
	cvt.u16.u8 	%rs87, %rs86;
	st.global.u8 	[%rd78+5], %rs87;
	shr.u32 	%r797, %r781, 28;
	cvt.u64.u32 	%rd92, %r797;
	add.s64 	%rd93, %rd80, %rd92;
	ld.global.nc.u8 	%rs88, [%rd93];
	cvt.u16.u8 	%rs89, %rs88;
	st.global.u8 	[%rd78+6], %rs89;
	and.b64  	%rd94, %rd68, 15;
	add.s64 	%rd95, %rd80, %rd94;
	ld.global.nc.u8 	%rs90, [%rd95];
	cvt.u16.u8 	%rs91, %rs90;
	st.global.u8 	[%rd78+7], %rs91;
	shr.u16 	%rs92, %rs56, 4;
	cvt.u64.u16 	%rd96, %rs92;
	add.s64 	%rd97, %rd80, %rd96;
	ld.global.nc.u8 	%rs93, [%rd97];
	cvt.u16.u8 	%rs94, %rs93;
	st.global.u8 	[%rd78+8], %rs94;
	and.b64  	%rd98, %rd63, 15;
	add.s64 	%rd99, %rd80, %rd98;
	ld.global.nc.u8 	%rs95, [%rd99];
	cvt.u16.u8 	%rs96, %rs95;
	st.global.u8 	[%rd78+9], %rs96;
	shr.u16 	%rs97, %rs58, 4;
	cvt.u64.u16 	%rd100, %rs97;
	add.s64 	%rd101, %rd80, %rd100;
	ld.global.nc.u8 	%rs98, [%rd101];
	cvt.u16.u8 	%rs99, %rs98;
	st.global.u8 	[%rd78+10], %rs99;
	and.b64  	%rd102, %rd69, 15;
	add.s64 	%rd103, %rd80, %rd102;
	ld.global.nc.u8 	%rs100, [%rd103];
	cvt.u16.u8 	%rs101, %rs100;
	st.global.u8 	[%rd78+11], %rs101;
	shr.u16 	%rs102, %rs60, 4;
	cvt.u64.u16 	%rd104, %rs102;
	add.s64 	%rd105, %rd80, %rd104;
	ld.global.nc.u8 	%rs103, [%rd105];
	cvt.u16.u8 	%rs104, %rs103;
	st.global.u8 	[%rd78+12], %rs104;
	and.b64  	%rd106, %rd70, 15;
	add.s64 	%rd107, %rd80, %rd106;
	ld.global.nc.u8 	%rs105, [%rd107];
	cvt.u16.u8 	%rs106, %rs105;
	st.global.u8 	[%rd78+13], %rs106;
	shr.u32 	%r798, %r782, 28;
	cvt.u64.u32 	%rd108, %r798;
	add.s64 	%rd109, %rd80, %rd108;
	ld.global.nc.u8 	%rs107, [%rd109];
	cvt.u16.u8 	%rs108, %rs107;
	st.global.u8 	[%rd78+14], %rs108;
	and.b64  	%rd110, %rd71, 15;
	add.s64 	%rd111, %rd80, %rd110;
	ld.global.nc.u8 	%rs109, [%rd111];
	cvt.u16.u8 	%rs110, %rs109;
	st.global.u8 	[%rd78+15], %rs110;
	shr.u16 	%rs111, %rs62, 4;
	cvt.u64.u16 	%rd112, %rs111;
	add.s64 	%rd113, %rd80, %rd112;
	ld.global.nc.u8 	%rs112, [%rd113];
	cvt.u16.u8 	%rs113, %rs112;
	st.global.u8 	[%rd78+16], %rs113;
	and.b64  	%rd114, %rd64, 15;
	add.s64 	%rd115, %rd80, %rd114;
	ld.global.nc.u8 	%rs114, [%rd115];
	cvt.u16.u8 	%rs115, %rs114;
	st.global.u8 	[%rd78+17], %rs115;
	shr.u16 	%rs116, %rs64, 4;
	cvt.u64.u16 	%rd116, %rs116;
	add.s64 	%rd117, %rd80, %rd116;
	ld.global.nc.u8 	%rs117, [%rd117];
	cvt.u16.u8 	%rs118, %rs117;
	st.global.u8 	[%rd78+18], %rs118;
	and.b64  	%rd118, %rd72, 15;
	add.s64 	%rd119, %rd80, %rd118;
	ld.global.nc.u8 	%rs119, [%rd119];
	cvt.u16.u8 	%rs120, %rs119;
	st.global.u8 	[%rd78+19], %rs120;
	shr.u16 	%rs121, %rs66, 4;
	cvt.u64.u16 	%rd120, %rs121;
	add.s64 	%rd121, %rd80, %rd120;
	ld.global.nc.u8 	%rs122, [%rd121];
	cvt.u16.u8 	%rs123, %rs122;
	st.global.u8 	[%rd78+20], %rs123;
	and.b64  	%rd122, %rd73, 15;
	add.s64 	%rd123, %rd80, %rd122;
	ld.global.nc.u8 	%rs124, [%rd123];
	cvt.u16.u8 	%rs125, %rs124;
	st.global.u8 	[%rd78+21], %rs125;
	shr.u32 	%r799, %r783, 28;
	cvt.u64.u32 	%rd124, %r799;
	add.s64 	%rd125, %rd80, %rd124;
	ld.global.nc.u8 	%rs126, [%rd125];
	cvt.u16.u8 	%rs127, %rs126;
	st.global.u8 	[%rd78+22], %rs127;
	and.b64  	%rd126, %rd74, 15;
	add.s64 	%rd127, %rd80, %rd126;
	ld.global.nc.u8 	%rs128, [%rd127];
	cvt.u16.u8 	%rs129, %rs128;
	st.global.u8 	[%rd78+23], %rs129;
	shr.u16 	%rs130, %rs68, 4;
	cvt.u64.u16 	%rd128, %rs130;
	add.s64 	%rd129, %rd80, %rd128;
	ld.global.nc.u8 	%rs131, [%rd129];
	cvt.u16.u8 	%rs132, %rs131;
	st.global.u8 	[%rd78+24], %rs132;
	and.b64  	%rd130, %rd65, 15;
	add.s64 	%rd131, %rd80, %rd130;
	ld.global.nc.u8 	%rs133, [%rd131];
	cvt.u16.u8 	%rs134, %rs133;
	st.global.u8 	[%rd78+25], %rs134;
	shr.u16 	%rs135, %rs70, 4;
	cvt.u64.u16 	%rd132, %rs135;
	add.s64 	%rd133, %rd80, %rd132;
	ld.global.nc.u8 	%rs136, [%rd133];
	cvt.u16.u8 	%rs137, %rs136;
	st.global.u8 	[%rd78+26], %rs137;
	and.b64  	%rd134, %rd75, 15;
	add.s64 	%rd135, %rd80, %rd134;
	ld.global.nc.u8 	%rs138, [%rd135];
	cvt.u16.u8 	%rs139, %rs138;
	st.global.u8 	[%rd78+27], %rs139;
	shr.u16 	%rs140, %rs72, 4;
	cvt.u64.u16 	%rd136, %rs140;
	add.s64 	%rd137, %rd80, %rd136;
	ld.global.nc.u8 	%rs141, [%rd137];
	cvt.u16.u8 	%rs142, %rs141;
	st.global.u8 	[%rd78+28], %rs142;
	and.b64  	%rd138, %rd76, 15;
	add.s64 	%rd139, %rd80, %rd138;
	ld.global.nc.u8 	%rs143, [%rd139];
	cvt.u16.u8 	%rs144, %rs143;
	st.global.u8 	[%rd78+29], %rs144;
	shr.u32 	%r800, %r784, 28;
	cvt.u64.u32 	%rd140, %r800;
	add.s64 	%rd141, %rd80, %rd140;
	ld.global.nc.u8 	%rs145, [%rd141];
	cvt.u16.u8 	%rs146, %rs145;
	st.global.u8 	[%rd78+30], %rs146;
	and.b64  	%rd142, %rd77, 15;
	add.s64 	%rd143, %rd80, %rd142;
	ld.global.nc.u8 	%rs147, [%rd143];
	cvt.u16.u8 	%rs148, %rs147;
	st.global.u8 	[%rd78+31], %rs148;
	mov.b16 	%rs149, 0;
	st.global.u8 	[%rd78+32], %rs149;
	ret;

}
	// .globl	_Z16bruteForceKernelPc
.visible .entry _Z16bruteForceKernelPc(
	.param .u64 .ptr .align 1 _Z16bruteForceKernelPc_param_0
)
{
	.local .align 16 .b8 	__local_depot1[176];
	.reg .b64 	%SP;
	.reg .b64 	%SPL;
	.reg .pred 	%p<20>;
	.reg .b16 	%rs<33>;
	.reg .b32 	%r<330>;
	.reg .b64 	%rd<65>;
	// demoted variable
	.shared .align 1 .u8 _ZZ16bruteForceKernelPcE5match;
	mov.u64 	%SPL, __local_depot1;
	add.u64 	%rd1, %SPL, 0;
	add.u64 	%rd2, %SPL, 64;
	add.u64 	%rd3, %SPL, 168;
	mov.u32 	%r75, %ctaid.x;
	mov.u32 	%r76, %ntid.x;
	mul.wide.u32 	%rd14, %r75, %r76;
	mov.u32 	%r77, %tid.x;
	cvt.u64.u32 	%rd15, %r77;
	add.s64 	%rd4, %rd14, %rd15;
	setp.gt.u64 	%p1, %rd4, 56800235583;
	@%p1 bra 	$L__BB1_41;
	mov.u64 	%rd17, charset;
	shr.u64 	%rd18, %rd4, 1;
	mul.hi.u64 	%rd19, %rd18, -8925843906633654007;
	shr.u64 	%rd20, %rd19, 4;
	mul.lo.s64 	%rd21, %rd20, 62;
	sub.s64 	%rd22, %rd4, %rd21;
	add.s64 	%rd23, %rd17, %rd22;
	ld.const.u8 	%rs1, [%rd23];
	st.local.u8 	[%rd3], %rs1;
	cvt.u32.u64 	%r79, %rd20;
	shr.u32 	%r80, %r79, 1;
	mul.hi.u32 	%r81, %r80, -2078209981;
	shr.u32 	%r82, %r81, 4;
	mul.lo.s32 	%r83, %r82, 62;
	sub.s32 	%r84, %r79, %r83;
	cvt.u64.u32 	%rd24, %r84;
	add.s64 	%rd25, %rd17, %rd24;
	ld.const.u8 	%rs2, [%rd25];
	st.local.u8 	[%rd3+1], %rs2;
	mul.hi.u64 	%rd26, %rd4, 2457006494729263899;
	shr.u64 	%rd27, %rd26, 9;
	cvt.u32.u64 	%r85, %rd27;
	shr.u32 	%r86, %r85, 1;
	mul.hi.u32 	%r87, %r86, -2078209981;
	shr.u32 	%r88, %r87, 4;
	mul.lo.s32 	%r89, %r88, 62;
	sub.s32 	%r90, %r85, %r89;
	cvt.u64.u32 	%rd28, %r90;
	add.s64 	%rd29, %rd17, %rd28;
	ld.const.u8 	%rs3, [%rd29];
	st.local.u8 	[%rd3+2], %rs3;
	shr.u64 	%rd30, %rd4, 3;
	mul.hi.u64 	%rd31, %rd30, 2536264768752788541;
	shr.u64 	%rd32, %rd31, 12;
	cvt.u32.u64 	%r91, %rd32;
	shr.u32 	%r92, %r91, 1;
	mul.hi.u32 	%r93, %r92, -2078209981;
	shr.u32 	%r94, %r93, 4;
	mul.lo.s32 	%r95, %r94, 62;
	sub.s32 	%r96, %r91, %r95;
	cvt.u64.u32 	%rd33, %r96;
	add.s64 	%rd34, %rd17, %rd33;
	ld.const.u8 	%rs4, [%rd34];
	st.local.u8 	[%rd3+3], %rs4;
	mul.hi.u64 	%rd35, %rd4, 5236159522586402149;
	shr.u64 	%rd36, %rd35, 22;
	cvt.u16.u64 	%rs5, %rd36;
	shr.u16 	%rs6, %rs5, 1;
	mul.hi.u16 	%rs7, %rs6, 16913;
	shr.u16 	%rs8, %rs7, 3;
	mul.lo.s16 	%rs9, %rs8, 62;
	sub.s16 	%rs10, %rs5, %rs9;
	cvt.u64.u16 	%rd37, %rs10;
	add.s64 	%rd38, %rd17, %rd37;
	ld.const.u8 	%rs11, [%rd38];
	st.local.u8 	[%rd3+4], %rs11;
	mul.hi.u64 	%rd39, %rd4, 2702533947141368851;
	shr.u64 	%rd40, %rd39, 27;
	add.s64 	%rd41, %rd17, %rd40;
	ld.const.u8 	%rs12, [%rd41];
	st.local.u8 	[%rd3+5], %rs12;
	mov.b16 	%rs13, 0;
	st.local.u8 	[%rd3+6], %rs13;
	mov.b16 	%rs14, 1;
	st.shared.u8 	[_ZZ16bruteForceKernelPcE5match], %rs14;
	ld.const.u32 	%r325, [A];
	ld.const.u32 	%r324, [B];
	ld.const.u32 	%r323, [C];
	ld.const.u32 	%r322, [D];
	mov.b32 	%r308, 0;
	st.local.v2.u32 	[%rd2+24], {%r308, %r308};
	st.local.v2.u32 	[%rd2+32], {%r308, %r308};
	st.local.v2.u32 	[%rd2+40], {%r308, %r308};
	st.local.v2.u32 	[%rd2+48], {%r308, %r308};
	st.local.v2.u32 	[%rd2+56], {%r308, %r308};
	st.local.v2.u32 	[%rd2+64], {%r308, %r308};
	st.local.v2.u32 	[%rd2+72], {%r308, %r308};
	st.local.v2.u32 	[%rd2+80], {%r308, %r308};
	st.local.v2.u32 	[%rd2+88], {%r308, %r308};
	st.local.v2.u32 	[%rd2+96], {%r308, %r308};
	st.local.v2.u32 	[%rd2+8], {%r325, %r324};
	st.local.v2.u32 	[%rd2+16], {%r323, %r322};
	mov.b64 	%rd42, 6;
	st.local.u64 	[%rd2], %rd42;
	mov.b64 	%rd63, 0;
$L__BB1_2:
	add.s64 	%rd43, %rd3, %rd63;
	ld.local.u8 	%rs15, [%rd43];
	add.s32 	%r326, %r308, 1;
	cvt.u64.u32 	%rd44, %r308;
	add.s64 	%rd45, %rd2, %rd44;
	st.local.u8 	[%rd45+24], %rs15;
	and.b32  	%r97, %r326, 63;
	setp.ne.s32 	%p2, %r97, 0;
	@%p2 bra 	$L__BB1_34;
	ld.local.v2.b32 	{%r99, %r100}, [%rd2+24];
	bfe.u32 	%r101, %r100, 8, 8;
	cvt.u16.u32 	%rs16, %r101;
	bfe.u32 	%r102, %r100, 16, 8;
	bfe.u32 	%r103, %r100, 24, 8;
	ld.local.u32 	%r104, [%rd2+24];
	shl.b32 	%r105, %r103, 24;
	shl.b32 	%r106, %r102, 16;
	and.b32  	%r107, %r106, 16711680;
	or.b32  	%r108, %r107, %r105;
	and.b16  	%rs17, %rs16, 255;
	mul.wide.u16 	%r109, %rs17, 256;
	or.b32  	%r110, %r108, %r109;
	bfe.u32 	%r111, %r100, 0, 8;
	or.b32  	%r112, %r110, %r111;
	ld.local.v2.b32 	{%r113, %r114}, [%rd2+32];
	bfe.u32 	%r115, %r114, 8, 8;
	cvt.u16.u32 	%rs18, %r115;
	bfe.u32 	%r116, %r114, 16, 8;
	bfe.u32 	%r117, %r114, 24, 8;
	ld.local.u32 	%r118, [%rd2+32];
	shl.b32 	%r119, %r117, 24;
	shl.b32 	%r120, %r116, 16;
	and.b32  	%r121, %r120, 16711680;
	or.b32  	%r122, %r121, %r119;
	and.b16  	%rs19, %rs18, 255;
	mul.wide.u16 	%r123, %rs19, 256;
	or.b32  	%r124, %r122, %r123;
	bfe.u32 	%r125, %r114, 0, 8;
	or.b32  	%r126, %r124, %r125;
	st.local.v4.u32 	[%rd1], {%r104, %r112, %r118, %r126};
	ld.local.v2.b32 	{%r127, %r128}, [%rd2+40];
	bfe.u32 	%r129, %r128, 8, 8;
	cvt.u16.u32 	%rs20, %r129;
	bfe.u32 	%r130, %r128, 16, 8;
	bfe.u32 	%r131, %r128, 24, 8;
	ld.local.u32 	%r132, [%rd2+40];
	shl.b32 	%r133, %r131, 24;
	shl.b32 	%r134, %r130, 16;
	and.b32  	%r135, %r134, 16711680;
	or.b32  	%r136, %r135, %r133;
	and.b16  	%rs21, %rs20, 255;
	mul.wide.u16 	%r137, %rs21, 256;
	or.b32  	%r138, %r136, %r137;
	bfe.u32 	%r139, %r128, 0, 8;
	or.b32  	%r140, %r138, %r139;
	ld.local.v2.b32 	{%r141, %r142}, [%rd2+48];
	bfe.u32 	%r143, %r142, 8, 8;
	cvt.u16.u32 	%rs22, %r143;
	bfe.u32 	%r144, %r142, 16, 8;
	bfe.u32 	%r145, %r142, 24, 8;
	ld.local.u32 	%r146, [%rd2+48];
	shl.b32 	%r147, %r145, 24;
	shl.b32 	%r148, %r144, 16;
	and.b32  	%r149, %r148, 16711680;
	or.b32  	%r150, %r149, %r147;
	and.b16  	%rs23, %rs22, 255;
	mul.wide.u16 	%r151, %rs23, 256;
	or.b32  	%r152, %r150, %r151;
	bfe.u32 	%r153, %r142, 0, 8;
	or.b32  	%r154, %r152, %r153;
	st.local.v4.u32 	[%rd1+16], {%r132, %r140, %r146, %r154};
	ld.local.v2.b32 	{%r155, %r156}, [%rd2+56];
	bfe.u32 	%r157, %r156, 8, 8;
	cvt.u16.u32 	%rs24, %r157;
	bfe.u32 	%r158, %r156, 16, 8;
	bfe.u32 	%r159, %r156, 24, 8;
	ld.local.u32 	%r160, [%rd2+56];
	shl.b32 	%r161, %r159, 24;
	shl.b32 	%r162, %r158, 16;
	and.b32  	%r163, %r162, 16711680;
	or.b32  	%r164, %r163, %r161;
	and.b16  	%rs25, %rs24, 255;
	mul.wide.u16 	%r165, %rs25, 256;
	or.b32  	%r166, %r164, %r165;
	bfe.u32 	%r167, %r156, 0, 8;
	or.b32  	%r168, %r166, %r167;
	ld.local.v2.b32 	{%r169, %r170}, [%rd2+64];
	bfe.u32 	%r171, %r170, 8, 8;
	cvt.u16.u32 	%rs26, %r171;
	bfe.u32 	%r172, %r170, 16, 8;
	bfe.u32 	%r173, %r170, 24, 8;
	ld.local.u32 	%r174, [%rd2+64];
	shl.b32 	%r175, %r173, 24;
	shl.b32 	%r176, %r172, 16;
	and.b32  	%r177, %r176, 16711680;
	or.b32  	%r178, %r177, %r175;
	and.b16  	%rs27, %rs26, 255;
	mul.wide.u16 	%r179, %rs27, 256;
	or.b32  	%r180, %r178, %r179;
	bfe.u32 	%r181, %r170, 0, 8;
	or.b32  	%r182, %r180, %r181;
	st.local.v4.u32 	[%rd1+32], {%r160, %r168, %r174, %r182};
	ld.local.v2.b32 	{%r183, %r184}, [%rd2+72];
	bfe.u32 	%r185, %r184, 8, 8;
	cvt.u16.u32 	%rs28, %r185;
	bfe.u32 	%r186, %r184, 16, 8;
	bfe.u32 	%r187, %r184, 24, 8;
	ld.local.u32 	%r188, [%rd2+72];
	shl.b32 	%r189, %r187, 24;
	shl.b32 	%r190, %r186, 16;
	and.b32  	%r191, %r190, 16711680;
	or.b32  	%r192, %r191, %r189;
	and.b16  	%rs29, %rs28, 255;
	mul.wide.u16 	%r193, %rs29, 256;
	or.b32  	%r194, %r192, %r193;
	bfe.u32 	%r195, %r184, 0, 8;
	or.b32  	%r196, %r194, %r195;
	ld.local.v2.b32 	{%r197, %r198}, [%rd2+80];
	bfe.u32 	%r199, %r198, 8, 8;
	cvt.u16.u32 	%rs30, %r199;
	bfe.u32 	%r200, %r198, 16, 8;
	bfe.u32 	%r201, %r198, 24, 8;
	ld.local.u32 	%r202, [%rd2+80];
	shl.b32 	%r203, %r201, 24;
	shl.b32 	%r204, %r200, 16;
	and.b32  	%r205, %r204, 16711680;
	or.b32  	%r206, %r205, %r203;
	and.b16  	%rs31, %rs30, 255;
	mul.wide.u16 	%r207, %rs31, 256;
	or.b32  	%r208, %r206, %r207;
	bfe.u32 	%r209, %r198, 0, 8;
	or.b32  	%r210, %r208, %r209;
	st.local.v4.u32 	[%rd1+48], {%r188, %r196, %r202, %r210};
	mov.b32 	%r309, 0;
	mov.u32 	%r310, %r325;
	mov.u32 	%r311, %r324;
	mov.u32 	%r312, %r323;
	mov.u32 	%r313, %r322;
$L__BB1_4:
	shr.u32 	%r16, %r309, 4;
	setp.eq.s32 	%p3, %r16, 2;
	@%p3 bra 	$L__BB1_9;
	setp.eq.s32 	%p4, %r16, 1;
	@%p4 bra 	$L__BB1_8;
	setp.ne.s32 	%p5, %r16, 0;
	@%p5 bra 	$L__BB1_10;
	and.b32  	%r217, %r311, %r312;
	not.b32 	%r218, %r311;
	and.b32  	%r219, %r313, %r218;
	or.b32  	%r314, %r217, %r219;
	mov.u32 	%r315, %r309;
	bra.uni 	$L__BB1_11;
$L__BB1_8:
	and.b32  	%r213, %r311, %r313;
	not.b32 	%r214, %r313;
	and.b32  	%r215, %r312, %r214;
	or.b32  	%r314, %r213, %r215;
	mad.lo.s32 	%r216, %r309, 5, 1;
	and.b32  	%r315, %r216, 13;
	bra.uni 	$L__BB1_11;
$L__BB1_9:
	xor.b32  	%r211, %r312, %r313;
	xor.b32  	%r314, %r211, %r311;
	mad.lo.s32 	%r212, %r309, 3, 5;
	and.b32  	%r315, %r212, 13;
	bra.uni 	$L__BB1_11;
$L__BB1_10:
	not.b32 	%r220, %r313;
	or.b32  	%r221, %r311, %r220;
	xor.b32  	%r314, %r221, %r312;
	mul.lo.s32 	%r222, %r309, 7;
	and.b32  	%r315, %r222, 12;
$L__BB1_11:
	add.s32 	%r223, %r314, %r310;
	mul.wide.u32 	%rd46, %r309, 4;
	mov.u64 	%rd47, K;
	add.s64 	%rd6, %rd47, %rd46;
	ld.const.u32 	%r224, [%rd6];
	add.s32 	%r225, %r223, %r224;
	mul.wide.u32 	%rd48, %r315, 4;
	add.s64 	%rd49, %rd1, %rd48;
	ld.local.u32 	%r226, [%rd49];
	add.s32 	%r227, %r225, %r226;
	mov.u64 	%rd50, S;
	add.s64 	%rd7, %rd50, %rd46;
	ld.const.u32 	%r228, [%rd7];
	shl.b32 	%r229, %r227, %r228;
	sub.s32 	%r230, 32, %r228;
	shr.u32 	%r231, %r227, %r230;
	add.s32 	%r232, %r229, %r311;
	add.s32 	%r310, %r232, %r231;
	add.s32 	%r317, %r309, 1;
	setp.eq.s32 	%p6, %r16, 0;
	@%p6 bra 	$L__BB1_16;
	setp.eq.s32 	%p7, %r16, 1;
	@%p7 bra 	$L__BB1_15;
	setp.ne.s32 	%p8, %r16, 2;
	@%p8 bra 	$L__BB1_17;
	xor.b32  	%r233, %r311, %r312;
	xor.b32  	%r316, %r233, %r310;
	mad.lo.s32 	%r234, %r317, 3, 5;
	and.b32  	%r317, %r234, 12;
	bra.uni 	$L__BB1_18;
$L__BB1_15:
	and.b32  	%r235, %r310, %r312;
	not.b32 	%r236, %r312;
	and.b32  	%r237, %r311, %r236;
	or.b32  	%r316, %r235, %r237;
	mad.lo.s32 	%r238, %r317, 5, 1;
	and.b32  	%r317, %r238, 14;
	bra.uni 	$L__BB1_18;
$L__BB1_16:
	and.b32  	%r239, %r310, %r311;
	not.b32 	%r240, %r310;
	and.b32  	%r241, %r312, %r240;
	or.b32  	%r316, %r239, %r241;
	bra.uni 	$L__BB1_18;
$L__BB1_17:
	not.b32 	%r242, %r312;
	or.b32  	%r243, %r310, %r242;
	xor.b32  	%r316, %r243, %r311;
	mul.lo.s32 	%r244, %r317, 7;
	and.b32  	%r317, %r244, 15;
$L__BB1_18:
	add.s32 	%r245, %r316, %r313;
	ld.const.u32 	%r246, [%rd6+4];
	add.s32 	%r247, %r245, %r246;
	mul.wide.u32 	%rd51, %r317, 4;
	add.s64 	%rd52, %rd1, %rd51;
	ld.local.u32 	%r248, [%rd52];
	add.s32 	%r249, %r247, %r248;
	ld.const.u32 	%r250, [%rd7+4];
	shl.b32 	%r251, %r249, %r250;
	sub.s32 	%r252, 32, %r250;
	shr.u32 	%r253, %r249, %r252;
	add.s32 	%r254, %r251, %r310;
	add.s32 	%r313, %r254, %r253;
	add.s32 	%r319, %r309, 2;
	setp.eq.s32 	%p9, %r16, 0;
	@%p9 bra 	$L__BB1_23;
	setp.eq.s32 	%p10, %r16, 1;
	@%p10 bra 	$L__BB1_22;
	setp.ne.s32 	%p11, %r16, 2;
	@%p11 bra 	$L__BB1_24;
	xor.b32  	%r255, %r310, %r311;
	xor.b32  	%r318, %r255, %r313;
	mad.lo.s32 	%r256, %r319, 3, 5;
	and.b32  	%r319, %r256, 15;
	bra.uni 	$L__BB1_25;
$L__BB1_22:
	and.b32  	%r257, %r313, %r311;
	not.b32 	%r258, %r311;
	and.b32  	%r259, %r310, %r258;
	or.b32  	%r318, %r257, %r259;
	mad.lo.s32 	%r260, %r319, 5, 1;
	and.b32  	%r319, %r260, 15;
	bra.uni 	$L__BB1_25;
$L__BB1_23:
	and.b32  	%r261, %r313, %r310;
	not.b32 	%r262, %r313;
	and.b32  	%r263, %r311, %r262;
	or.b32  	%r318, %r261, %r263;
	bra.uni 	$L__BB1_25;
$L__BB1_24:
	not.b32 	%r264, %r311;
	or.b32  	%r265, %r313, %r264;
	xor.b32  	%r318, %r265, %r310;
	mul.lo.s32 	%r266, %r319, 7;
	and.b32  	%r319, %r266, 14;
$L__BB1_25:
	add.s32 	%r267, %r318, %r312;
	ld.const.u32 	%r268, [%rd6+8];
	add.s32 	%r269, %r267, %r268;
	mul.wide.u32 	%rd53, %r319, 4;
	add.s64 	%rd54, %rd1, %rd53;
	ld.local.u32 	%r270, [%rd54];
	add.s32 	%r271, %r269, %r270;
	ld.const.u32 	%r272, [%rd7+8];
	shl.b32 	%r273, %r271, %r272;
	sub.s32 	%r274, 32, %r272;
	shr.u32 	%r275, %r271, %r274;
	add.s32 	%r276, %r273, %r313;
	add.s32 	%r312, %r276, %r275;
	add.s32 	%r321, %r309, 3;
	setp.eq.s32 	%p12, %r16, 0;
	@%p12 bra 	$L__BB1_30;
	setp.eq.s32 	%p13, %r16, 1;
	@%p13 bra 	$L__BB1_29;
	setp.ne.s32 	%p14, %r16, 2;
	@%p14 bra 	$L__BB1_31;
	xor.b32  	%r277, %r313, %r310;
	xor.b32  	%r320, %r277, %r312;
	mad.lo.s32 	%r278, %r321, 3, 5;
	and.b32  	%r321, %r278, 14;
	bra.uni 	$L__BB1_32;
$L__BB1_29:
	and.b32  	%r279, %r312, %r310;
	not.b32 	%r280, %r310;
	and.b32  	%r281, %r313, %r280;
	or.b32  	%r320, %r279, %r281;
	mad.lo.s32 	%r282, %r321, 5, 1;
	and.b32  	%r321, %r282, 12;
	bra.uni 	$L__BB1_32;
$L__BB1_30:
	and.b32  	%r283, %r312, %r313;
	not.b32 	%r284, %r312;
	and.b32  	%r285, %r310, %r284;
	or.b32  	%r320, %r283, %r285;
	bra.uni 	$L__BB1_32;
$L__BB1_31:
	not.b32 	%r286, %r310;
	or.b32  	%r287, %r312, %r286;
	xor.b32  	%r320, %r287, %r313;
	mul.lo.s32 	%r288, %r321, 7;
	and.b32  	%r321, %r288, 13;
$L__BB1_32:
	add.s32 	%r289, %r320, %r311;
	ld.const.u32 	%r290, [%rd6+12];
	add.s32 	%r291, %r289, %r290;
	mul.wide.u32 	%rd55, %r321, 4;
	add.s64 	%rd56, %rd1, %rd55;
	ld.local.u32 	%r292, [%rd56];
	add.s32 	%r293, %r291, %r292;
	ld.const.u32 	%r294, [%rd7+12];
	shl.b32 	%r295, %r293, %r294;
	sub.s32 	%r296, 32, %r294;
	shr.u32 	%r297, %r293, %r296;
	add.s32 	%r298, %r295, %r312;
	add.s32 	%r311, %r298, %r297;
	add.s32 	%r309, %r309, 4;
	setp.ne.s32 	%p15, %r309, 64;
	@%p15 bra 	$L__BB1_4;
	add.s32 	%r325, %r325, %r310;
	add.s32 	%r324, %r324, %r311;
	add.s32 	%r323, %r323, %r312;
	add.s32 	%r322, %r322, %r313;
	mov.b32 	%r326, 0;
$L__BB1_34:
	add.s64 	%rd63, %rd63, 1;
	setp.ne.s64 	%p16, %rd63, 6;
	mov.u32 	%r308, %r326;
	@%p16 bra 	$L__BB1_2;
	st.local.v2.u32 	[%rd2+8], {%r325, %r324};
	st.local.v2.u32 	[%rd2+16], {%r323, %r322};
	mov.b64 	%rd58, 56;
	st.local.u64 	[%rd2], %rd58;
	mov.b32 	%r327, 6;
	mov.b64 	%rd64, 0;
	mov.u64 	%rd59, PADDING;
$L__BB1_36:
	add.s64 	%rd60, %rd59, %rd64;
	ld.const.u8 	%rs32, [%rd60];
	add.s32 	%r329, %r327, 1;
	cvt.u64.u32 	%rd61, %r327;
	add.s64 	%rd62, %rd2, %rd61;
	st.local.u8 	[%rd62+24], %rs32;
	and.b32  	%r301, %r329, 63;
	setp.ne.s32 	%p17, %r301, 0;
	@%p17 bra 	$L__BB1_39;
	mov.b32 	%r328, 0;
$L__BB1_38:
	add.s32 	%r328, %r328, 4;
	setp.ne.s32 	%p18, %r328, 64;
	mov.b32 	%r329, 0;
	@%p18 bra 	$L__BB1_38;
$L__BB1_39:
	add.s64 	%rd64, %rd64, 1;
	setp.ne.s64 	%p19, %rd64, 50;
	mov.u32 	%r327, %r329;
	@%p19 bra 	$L__BB1_36;
$L__BB1_40:
	bra.uni 	$L__BB1_40;
$L__BB1_41:
	ret;

}


// ===== COMPILED SASS (sm_100) =====

	.target	sm_100

	.elftype	@"ET_EXEC"


//--------------------- .note.nv.tkinfo           --------------------------
	.section	.note.nv.tkinfo,"",@"SHT_NOTE"
	.sectionflags	@"SHF_NOTE_NV_TKINFO"
	.tkinfo
        /*0018*/ 	.word	0x00000002
        /*0030*/ 	.string	""
        /*0030*/ 	.string	"ptxas"
        /*0030*/ 	.string	"Cuda compilation tools, release 13.0, V13.0.88"
        /*0030*/ 	.string	"Build cuda_13.0.r13.0/compiler.36424714_0"
        /*0030*/ 	.string	"-arch sm_100 -m 64 "



//--------------------- .note.nv.cuinfo           --------------------------
	.section	.note.nv.cuinfo,"",@"SHT_NOTE"
	.sectionflags	@"SHF_NOTE_NV_CUINFO"
        /*0018*/ 	.short	0x0002
        /*001a*/ 	.short	0x0064
        /*001c*/ 	.short	0x0082
	.zero		2


//--------------------- .nv.info                  --------------------------
	.section	.nv.info,"",@"SHT_CUDA_INFO"
	.align	4


	//----- nvinfo : EIATTR_REGCOUNT
	.align		4
        /*0000*/ 	.byte	0x04, 0x2f
        /*0002*/ 	.short	(.L_10 - .L_9)
	.align		4
.L_9:
        /*0004*/ 	.word	index@(_Z9MD5KernelPKcPc)
        /*0008*/ 	.word	0x00000065


	//----- nvinfo : EIATTR_FRAME_SIZE
	.align		4
.L_10:
        /*000c*/ 	.byte	0x04, 0x11
        /*000e*/ 	.short	(.L_12 - .L_11)
	.align		4
.L_11:
        /*0010*/ 	.word	index@(_Z9MD5KernelPKcPc)
        /*0014*/ 	.word	0x000000b0


	//----- nvinfo : EIATTR_REGCOUNT
	.align		4
.L_12:
        /*0018*/ 	.byte	0x04, 0x2f
        /*001a*/ 	.short	(.L_14 - .L_13)
	.align		4
.L_13:
        /*001c*/ 	.word	index@(_Z16bruteForceKernelPc)
        /*0020*/ 	.word	0x00000020


	//----- nvinfo : EIATTR_FRAME_SIZE
	.align		4
.L_14:
        /*0024*/ 	.byte	0x04, 0x11
        /*0026*/ 	.short	(.L_16 - .L_15)
	.align		4
.L_15:
        /*0028*/ 	.word	index@(_Z16bruteForceKernelPc)
        /*002c*/ 	.word	0x000000b0


	//----- nvinfo : EIATTR_MIN_STACK_SIZE
	.align		4
.L_16:
        /*0030*/ 	.byte	0x04, 0x12
        /*0032*/ 	.short	(.L_18 - .L_17)
	.align		4
.L_17:
        /*0034*/ 	.word	index@(_Z16bruteForceKernelPc)
        /*0038*/ 	.word	0x000000b0


	//----- nvinfo : EIATTR_MIN_STACK_SIZE
	.align		4
.L_18:
        /*003c*/ 	.byte	0x04, 0x12
        /*003e*/ 	.short	(.L_20 - .L_19)
	.align		4
.L_19:
        /*0040*/ 	.word	index@(_Z9MD5KernelPKcPc)
        /*0044*/ 	.word	0x000000b0
.L_20:


//--------------------- .nv.compat                --------------------------
	.section	.nv.compat,"",@"SHT_CUDA_COMPAT_INFO"
	.align	4
        /*0000*/ 	.byte	0x02, 0x09, 0x00, 0x00, 0x02, 0x02, 0x01, 0x00, 0x02, 0x05, 0x05, 0x00, 0x03, 0x07, 0x01, 0x01
        /*0010*/ 	.byte	0x02, 0x03, 0x00, 0x00, 0x02, 0x06, 0x01, 0x00, 0x04, 0x0b, 0x08, 0x00, 0x09, 0x00, 0x00, 0x00
        /*0020*/ 	.byte	0x00, 0x00, 0x00, 0x00


//--------------------- .nv.info._Z16bruteForceKernelPc --------------------------
	.section	.nv.info._Z16bruteForceKernelPc,"",@"SHT_CUDA_INFO"
	.sectionflags	@""
	.align	4


	//----- nvinfo : EIATTR_CUDA_API_VERSION
	.align		4
        /*0000*/ 	.byte	0x04, 0x37
        /*0002*/ 	.short	(.L_22 - .L_21)
.L_21:
        /*0004*/ 	.word	0x00000082


	//----- nvinfo : EIATTR_KPARAM_INFO
	.align		4
.L_22:
        /*0008*/ 	.byte	0x04, 0x17
        /*000a*/ 	.short	(.L_24 - .L_23)
.L_23:
        /*000c*/ 	.word	0x00000000
        /*0010*/ 	.short	0x0000
        /*0012*/ 	.short	0x0000
        /*0014*/ 	.byte	0x00, 0xf5, 0x21, 0x00


	//----- nvinfo : EIATTR_SPARSE_MMA_MASK
	.align		4
.L_24:
        /*0018*/ 	.byte	0x03, 0x50
        /*001a*/ 	.short	0x0000


	//----- nvinfo : EIATTR_MAXREG_COUNT
	.align		4
        /*001c*/ 	.byte	0x03, 0x1b
        /*001e*/ 	.short	0x00ff


	//----- nvinfo : EIATTR_MERCURY_ISA_VERSION
	.align		4
        /*0020*/ 	.byte	0x03, 0x5f
        /*0022*/ 	.short	0x0101


	//----- nvinfo : EIATTR_VRC_CTA_INIT_COUNT
	.align		4
        /*0024*/ 	.byte	0x02, 0x4a
	.zero		1
	.zero		1


	//----- nvinfo : EIATTR_EXIT_INSTR_OFFSETS
	.align		4
        /*0028*/ 	.byte	0x04, 0x1c
        /*002a*/ 	.short	(.L_26 - .L_25)


	//   ....[0]....
.L_25:
        /*002c*/ 	.word	0x00000090


	//----- nvinfo : EIATTR_CBANK_PARAM_SIZE
	.align		4
.L_26:
        /*0030*/ 	.byte	0x03, 0x19
        /*0032*/ 	.short	0x0008


	//----- nvinfo : EIATTR_PARAM_CBANK
	.align		4
        /*0034*/ 	.byte	0x04, 0x0a
        /*0036*/ 	.short	(.L_28 - .L_27)
	.align		4
.L_27:
        /*0038*/ 	.word	index@(.nv.constant0._Z16bruteForceKernelPc)
        /*003c*/ 	.short	0x0380
        /*003e*/ 	.short	0x0008


	//----- nvinfo : EIATTR_SW_WAR
	.align		4
.L_28:
        /*0040*/ 	.byte	0x04, 0x36
        /*0042*/ 	.short	(.L_30 - .L_29)
.L_29:
        /*0044*/ 	.word	0x00000008
.L_30:


//--------------------- .nv.info._Z9MD5KernelPKcPc --------------------------
	.section	.nv.info._Z9MD5KernelPKcPc,"",@"SHT_CUDA_INFO"
	.sectionflags	@""
	.align	4


	//----- nvinfo : EIATTR_CUDA_API_VERSION
	.align		4
        /*0000*/ 	.byte	0x04, 0x37
        /*0002*/ 	.short	(.L_32 - .L_31)
.L_31:
        /*0004*/ 	.word	0x00000082


	//----- nvinfo : EIATTR_KPARAM_INFO
	.align		4
.L_32:
        /*0008*/ 	.byte	0x04, 0x17
        /*000a*/ 	.short	(.L_34 - .L_33)
.L_33:
        /*000c*/ 	.word	0x00000000
        /*0010*/ 	.short	0x0001
        /*0012*/ 	.short	0x0008
        /*0014*/ 	.byte	0x00, 0xf5, 0x21, 0x00


	//----- nvinfo : EIATTR_KPARAM_INFO
	.align		4
.L_34:
        /*0018*/ 	.byte	0x04, 0x17
        /*001a*/ 	.short	(.L_36 - .L_35)
.L_35:
        /*001c*/ 	.word	0x00000000
        /*0020*/ 	.short	0x0000
        /*0022*/ 	.short	0x0000
        /*0024*/ 	.byte	0x00, 0xf5, 0x21, 0x00


	//----- nvinfo : EIATTR_SPARSE_MMA_MASK
	.align		4
.L_36:
        /*0028*/ 	.byte	0x03, 0x50
        /*002a*/ 	.short	0x0000


	//----- nvinfo : EIATTR_MAXREG_COUNT
	.align		4
        /*002c*/ 	.byte	0x03, 0x1b
        /*002e*/ 	.short	0x00ff


	//----- nvinfo : EIATTR_MERCURY_ISA_VERSION
	.align		4
        /*0030*/ 	.byte	0x03, 0x5f
        /*0032*/ 	.short	0x0101


	//----- nvinfo : EIATTR_VRC_CTA_INIT_COUNT
	.align		4
        /*0034*/ 	.byte	0x02, 0x4a
	.zero		1
	.zero		1


	//----- nvinfo : EIATTR_EXIT_INSTR_OFFSETS
	.align		4
        /*0038*/ 	.byte	0x04, 0x1c
        /*003a*/ 	.short	(.L_38 - .L_37)


	//   ....[0]....
.L_37:
        /*003c*/ 	.word	0x000083d0


	//----- nvinfo : EIATTR_CBANK_PARAM_SIZE
	.align		4
.L_38:
        /*0040*/ 	.byte	0x03, 0x19
        /*0042*/ 	.short	0x0010


	//----- nvinfo : EIATTR_PARAM_CBANK
	.align		4
        /*0044*/ 	.byte	0x04, 0x0a
        /*0046*/ 	.short	(.L_40 - .L_39)
	.align		4
.L_39:
        /*0048*/ 	.word	index@(.nv.constant0._Z9MD5KernelPKcPc)
        /*004c*/ 	.short	0x0380
        /*004e*/ 	.short	0x0010


	//----- nvinfo : EIATTR_SW_WAR
	.align		4
.L_40:
        /*0050*/ 	.byte	0x04, 0x36
        /*0052*/ 	.short	(.L_42 - .L_41)
.L_41:
        /*0054*/ 	.word	0x00000008
.L_42:


//--------------------- .nv.callgraph             --------------------------
	.section	.nv.callgraph,"",@"SHT_CUDA_CALLGRAPH"
	.align	4
	.sectionentsize	8
	.align		4
        /*0000*/ 	.word	0x00000000
	.align		4
        /*0004*/ 	.word	0xffffffff
	.align		4
        /*0008*/ 	.word	0x00000000
	.align		4
        /*000c*/ 	.word	0xfffffffe
	.align		4
        /*0010*/ 	.word	0x00000000
	.align		4
        /*0014*/ 	.word	0xfffffffd
	.align		4
        /*0018*/ 	.word	0x00000000
	.align		4
        /*001c*/ 	.word	0xfffffffc


//--------------------- .nv.constant3             --------------------------
	.section	.nv.constant3,"a",@progbits
	.align	4
.nv.constant3:
	.type		A,@object
	.size		A,(B - A)
A:
        /*0000*/ 	.byte	0x01, 0x23, 0x45, 0x67
	.type		B,@object
	.size		B,(C - B)
B:
        /*0004*/ 	.byte	0x89, 0xab, 0xcd, 0xef
	.type		C,@object
	.size		C,(D - C)
C:
        /*0008*/ 	.byte	0xfe, 0xdc, 0xba, 0x98
	.type		D,@object
	.size		D,(S - D)
D:
        /*000c*/ 	.byte	0x76, 0x54, 0x32, 0x10
	.type		S,@object
	.size		S,(K - S)
S:
        /*0010*/ 	.byte	0x07, 0x00, 0x00, 0x00, 0x0c, 0x00, 0x00, 0x00, 0x11, 0x00, 0x00, 0x00, 0x16, 0x00, 0x00, 0x00
        /* <DEDUP_REMOVED lines=15> */
	.type		K,@object
	.size		K,(PADDING - K)
K:
        /* <DEDUP_REMOVED lines=16> */
	.type		PADDING,@object
	.size		PADDING,(charset - PADDING)
PADDING:
        /*0210*/ 	.byte	0x80, 0x00, 0x00, 0x00, 0x00, 0x00, 0x00, 0x00, 0x00, 0x00, 0x00, 0x00, 0x00, 0x00, 0x00, 0x00
        /*0220*/ 	.byte	0x00, 0x00, 0x00, 0x00, 0x00, 0x00, 0x00, 0x00, 0x00, 0x00, 0x00, 0x00, 0x00, 0x00, 0x00, 0x00
        /*0230*/ 	.byte	0x00, 0x00, 0x00, 0x00, 0x00, 0x00, 0x00, 0x00, 0x00, 0x00, 0x00, 0x00, 0x00, 0x00, 0x00, 0x00
        /*0240*/ 	.byte	0x00, 0x00, 0x00, 0x00, 0x00, 0x00, 0x00, 0x00, 0x00, 0x00, 0x00, 0x00, 0x00, 0x00, 0x00, 0x00
	.type		charset,@object
	.size		charset,(.L_7 - charset)
charset:
        /*0250*/ 	.byte	0x61, 0x62, 0x63, 0x64, 0x65, 0x66, 0x67, 0x68, 0x69, 0x6a, 0x6b, 0x6c, 0x6d, 0x6e, 0x6f, 0x70
        /*0260*/ 	.byte	0x71, 0x72, 0x73, 0x74, 0x75, 0x76, 0x77, 0x78, 0x79, 0x7a, 0x41, 0x42, 0x43, 0x44, 0x45, 0x46
        /*0270*/ 	.byte	0x47, 0x48, 0x49, 0x4a, 0x4b, 0x4c, 0x4d, 0x4e, 0x4f, 0x50, 0x51, 0x52, 0x53, 0x54, 0x55, 0x56
        /*0280*/ 	.byte	0x57, 0x58, 0x59, 0x5a, 0x30, 0x31, 0x32, 0x33, 0x34, 0x35, 0x36, 0x37, 0x38, 0x39, 0x00
.L_7:


//--------------------- .nv.constant4             --------------------------
	.section	.nv.constant4,"a",@progbits
	.align	8
	.align		8
.nv.constant4:
        /*0000*/ 	.dword	$str


//--------------------- .text._Z16bruteForceKernelPc --------------------------
	.section	.text._Z16bruteForceKernelPc,"ax",@progbits
	.align	128
        .global         _Z16bruteForceKernelPc
        .type           _Z16bruteForceKernelPc,@function
        .size           _Z16bruteForceKernelPc,(.L_x_9 - _Z16bruteForceKernelPc)
        .other          _Z16bruteForceKernelPc,@"STO_CUDA_ENTRY STV_DEFAULT"
_Z16bruteForceKernelPc:
.text._Z16bruteForceKernelPc:
[----:B------:R-:W0:Y:S01]  /*0000*/  LDC R1, c[0x0][0x37c] ;  /* 0x0000df00ff017b82 */ /* 0x000e220000000800 */
[----:B------:R-:W1:Y:S07]  /*0010*/  S2R R2, SR_TID.X ;  /* 0x0000000000027919 */ /* 0x000e6e0000002100 */
[----:B------:R-:W1:Y:S01]  /*0020*/  S2UR UR4, SR_CTAID.X ;  /* 0x00000000000479c3 */ /* 0x000e620000002500 */
[----:B------:R-:W-:Y:S02]  /*0030*/  IMAD.MOV.U32 R3, RZ, RZ, RZ ;  /* 0x000000ffff037224 */ /* 0x000fe400078e00ff */
[----:B0-----:R-:W-:-:S05]  /*0040*/  VIADD R1, R1, 0xffffff50 ;  /* 0xffffff5001017836 */ /* 0x001fca0000000000 */
[----:B------:R-:W1:Y:S02]  /*0050*/  LDC R5, c[0x0][0x360] ;  /* 0x0000d800ff057b82 */ /* 0x000e640000000800 */
[----:B-1----:R-:W-:-:S03]  /*0060*/  IMAD.WIDE.U32 R2, R5, UR4, R2 ;  /* 0x0000000405027c25 */ /* 0x002fc6000f8e0002 */
[----:B------:R-:W-:-:S04]  /*0070*/  ISETP.GT.U32.AND P0, PT, R2, 0x398ed03f, PT ;  /* 0x398ed03f0200780c */ /* 0x000fc80003f04070 */
[----:B------:R-:W-:-:S13]  /*0080*/  ISETP.GT.U32.AND.EX P0, PT, R3, 0xd, PT, P0 ;  /* 0x0000000d0300780c */ /* 0x000fda0003f04100 */
[----:B------:R-:W-:Y:S05]  /*0090*/  @P0 EXIT ;  /* 0x000000000000094d */ /* 0x000fea0003800000 */
[C---:B------:R-:W-:Y:S01]  /*00a0*/  IMAD.WIDE.U32 R4, R3.reuse, -0x14f5629b, RZ ;  /* 0xeb0a9d6503047825 */ /* 0x040fe200078e00ff */
[C-C-:B------:R-:W-:Y:S01]  /*00b0*/  SHF.R.U64 R17, R2.reuse, 0x3, R3.reuse ;  /* 0x0000000302117819 */ /* 0x140fe20000001203 */
[----:B------:R-:W0:Y:S01]  /*00c0*/  S2UR UR32, SR_CgaCtaId ;  /* 0x00000000002079c3 */ /* 0x000e220000008800 */
[C---:B------:R-:W-:Y:S01]  /*00d0*/  SHF.R.U64 R15, R2.reuse, 0x1, R3 ;  /* 0x00000001020f7819 */ /* 0x040fe20000001203 */
[----:B------:R-:W-:Y:S01]  /*00e0*/  IMAD.WIDE.U32 R18, R3, 0x68cbac13, RZ ;  /* 0x68cbac1303127825 */ /* 0x000fe200078e00ff */
[----:B------:R-:W-:Y:S01]  /*00f0*/  STL.U8 [R1+0xae], RZ ;  /* 0x0000aeff01007387 */ /* 0x000fe20000100000 */
[----:B------:R-:W1:Y:S02]  /*0100*/  LDCU.64 UR68, c[0x3][URZ] ;  /* 0x00c00000ff4477ac */ /* 0x000e640008000a00 */
[C---:B------:R-:W-:Y:S01]  /*0110*/  IMAD.WIDE.U32 R6, P0, R2.reuse, 0x48aa9357, R4 ;  /* 0x48aa935702067825 */ /* 0x040fe20007800004 */
[----:B------:R-:W-:Y:S01]  /*0120*/  STL.64 [R1+0x58], RZ ;  /* 0x000058ff01007387 */ /* 0x000fe20000100a00 */
[----:B------:R-:W2:Y:S02]  /*0130*/  LDCU.64 UR70, c[0x3][0x8] ;  /* 0x00c00100ff4677ac */ /* 0x000ea40008000a00 */
[----:B------:R-:W-:Y:S01]  /*0140*/  IMAD.WIDE.U32 R4, R2, -0x14f5629b, RZ ;  /* 0xeb0a9d6502047825 */ /* 0x000fe200078e00ff */
[----:B------:R-:W-:Y:S01]  /*0150*/  SHF.R.U32.HI R4, RZ, 0x3, R3 ;  /* 0x00000003ff047819 */ /* 0x000fe20000011603 */
[----:B------:R-:W-:Y:S01]  /*0160*/  STL.128 [R1+0x60], RZ ;  /* 0x000060ff01007387 */ /* 0x000fe20000100c00 */
[----:B------:R-:W-:Y:S01]  /*0170*/  UMOV UR20, 0x400 ;  /* 0x0000040000147882 */ /* 0x000fe20000000000 */
[----:B------:R-:W-:Y:S01]  /*0180*/  IMAD.X R9, RZ, RZ, RZ, P0 ;  /* 0x000000ffff097224 */ /* 0x000fe200000e06ff */
[----:B------:R-:W-:Y:S01]  /*0190*/  IADD3 RZ, P0, PT, R5, R6, RZ ;  /* 0x0000000605ff7210 */ /* 0x000fe20007f1e0ff */
[----:B------:R-:W-:Y:S01]  /*01a0*/  IMAD.MOV.U32 R8, RZ, RZ, R7 ;  /* 0x000000ffff087224 */ /* 0x000fe200078e0007 */
[----:B------:R-:W-:Y:S01]  /*01b0*/  SHF.R.U32.HI R5, RZ, 0x1, R3 ;  /* 0x00000001ff057819 */ /* 0x000fe20000011603 */
[----:B------:R-:W-:Y:S01]  /*01c0*/  IMAD.WIDE.U32 R12, R4, -0x6a26dbc3, RZ ;  /* 0x95d9243d040c7825 */ /* 0x000fe200078e00ff */
[----:B------:R-:W-:Y:S01]  /*01d0*/  STL.128 [R1+0x70], RZ ;  /* 0x000070ff01007387 */ /* 0x000fe20000100c00 */
[----:B------:R-:W3:Y:S02]  /*01e0*/  LDCU.128 UR4, c[0x3][0x110] ;  /* 0x00c02200ff0477ac */ /* 0x000ee40008000c00 */
[----:B------:R-:W-:Y:S01]  /*01f0*/  IMAD.WIDE.U32.X R6, R3, 0x48aa9357, R8, P0 ;  /* 0x48aa935703067825 */ /* 0x000fe200000e0408 */
[----:B------:R-:W-:Y:S01]  /*0200*/  STL.128 [R1+0x80], RZ ;  /* 0x000080ff01007387 */ /* 0x000fe20000100c00 */
[----:B0-----:R-:W-:-:S02]  /*0210*/  ULEA UR32, UR32, UR20, 0x18 ;  /* 0x0000001420207291 */ /* 0x001fc4000f8ec0ff */
[----:B------:R-:W-:Y:S01]  /*0220*/  IMAD.WIDE.U32 R8, R2, -0x5ed5a4e5, RZ ;  /* 0xa12a5b1b02087825 */ /* 0x000fe200078e00ff */
[----:B------:R-:W-:Y:S01]  /*0230*/  SHF.R.U64 R0, R6, 0x16, R7 ;  /* 0x0000001606007819 */ /* 0x000fe20000001207 */
[----:B------:R-:W-:Y:S01]  /*0240*/  STL.128 [R1+0x90], RZ ;  /* 0x000090ff01007387 */ /* 0x000fe20000100c00 */
[----:B------:R-:W0:Y:S01]  /*0250*/  LDCU.128 UR8, c[0x3][0x10] ;  /* 0x00c00200ff0877ac */ /* 0x000e220008000c00 */
[----:B------:R-:W-:Y:S01]  /*0260*/  IMAD.WIDE.U32 R6, R3, -0x5ed5a4e5, RZ ;  /* 0xa12a5b1b03067825 */ /* 0x000fe200078e00ff */
[----:B------:R-:W-:Y:S01]  /*0270*/  LOP3.LUT R8, R0, 0xffff, RZ, 0xc0, !PT ;  /* 0x0000ffff00087812 */ /* 0x000fe200078ec0ff */
[----:B------:R-:W-:Y:S01]  /*0280*/  STL.64 [R1+0xa0], RZ ;  /* 0x0000a0ff01007387 */ /* 0x000fe20000100a00 */
[----:B------:R-:W4:Y:S01]  /*0290*/  LDCU.128 UR12, c[0x3][0x120] ;  /* 0x00c02400ff0c77ac */ /* 0x000f220008000c00 */
[----:B------:R-:W-:Y:S01]  /*02a0*/  IMAD.WIDE.U32 R10, R5, 0x10842109, RZ ;  /* 0x10842109050a7825 */ /* 0x000fe200078e00ff */
[----:B------:R-:W0:Y:S03]  /*02b0*/  LDCU.128 UR16, c[0x3][0x20] ;  /* 0x00c00400ff1077ac */ /* 0x000e260008000c00 */
[----:B------:R-:W-:Y:S01]  /*02c0*/  IMAD.WIDE.U32 R6, P4, R2, 0x22190a63, R6 ;  /* 0x22190a6302067825 */ /* 0x000fe20007880006 */
[----:B------:R-:W0:Y:S03]  /*02d0*/  LDCU.128 UR20, c[0x3][0x130] ;  /* 0x00c02600ff1477ac */ /* 0x000e260008000c00 */
[----:B------:R-:W-:Y:S01]  /*02e0*/  IMAD.WIDE.U32 R12, P5, R17, 0x23329f5e, R12 ;  /* 0x23329f5e110c7825 */ /* 0x000fe200078a000c */
[----:B------:R-:W-:-:S02]  /*02f0*/  IADD3 RZ, P2, PT, R9, R6, RZ ;  /* 0x0000000609ff7210 */ /* 0x000fc40007f5e0ff */
[----:B------:R-:W-:Y:S01]  /*0300*/  SHF.R.U32.HI R6, RZ, 0x1, R8 ;  /* 0x00000001ff067819 */ /* 0x000fe20000011608 */
[----:B------:R-:W-:Y:S01]  /*0310*/  IMAD.WIDE.U32 R16, R17, -0x6a26dbc3, RZ ;  /* 0x95d9243d11107825 */ /* 0x000fe200078e00ff */
[----:B------:R-:W0:Y:S02]  /*0320*/  LDCU.128 UR24, c[0x3][0x30] ;  /* 0x00c00600ff1877ac */ /* 0x000e240008000c00 */
[----:B------:R-:W-:Y:S01]  /*0330*/  LOP3.LUT R6, R6, 0xffff, RZ, 0xc0, !PT ;  /* 0x0000ffff06067812 */ /* 0x000fe200078ec0ff */
[----:B------:R-:W-:Y:S01]  /*0340*/  IMAD.WIDE.U32 R10, P3, R15, -0x7bdef7be, R10 ;  /* 0x842108420f0a7825 */ /* 0x000fe2000786000a */
[----:B------:R-:W-:Y:S01]  /*0350*/  IADD3 RZ, P0, PT, R17, R12, RZ ;  /* 0x0000000c11ff7210 */ /* 0x000fe20007f1e0ff */
[----:B------:R-:W0:Y:S02]  /*0360*/  LDCU.128 UR28, c[0x3][0x140] ;  /* 0x00c02800ff1c77ac */ /* 0x000e240008000c00 */
[----:B------:R-:W-:Y:S01]  /*0370*/  IMAD.WIDE.U32 R14, R15, 0x10842109, RZ ;  /* 0x108421090f0e7825 */ /* 0x000fe200078e00ff */
[----:B------:R-:W0:Y:S03]  /*0380*/  LDCU.128 UR36, c[0x3][0x150] ;  /* 0x00c02a00ff2477ac */ /* 0x000e260008000c00 */
[----:B------:R-:W-:Y:S01]  /*0390*/  IMAD.X R17, RZ, RZ, RZ, P4 ;  /* 0x000000ffff117224 */ /* 0x000fe200020e06ff */
[----:B------:R-:W-:Y:S01]  /*03a0*/  IADD3 RZ, P1, PT, R15, R10, RZ ;  /* 0x0000000a0fff7210 */ /* 0x000fe20007f3e0ff */
[----:B------:R-:W-:Y:S01]  /*03b0*/  IMAD.MOV.U32 R16, RZ, RZ, R7 ;  /* 0x000000ffff107224 */ /* 0x000fe200078e0007 */
[----:B------:R-:W0:Y:S01]  /*03c0*/  LDCU.128 UR40, c[0x3][0x50] ;  /* 0x00c00a00ff2877ac */ /* 0x000e220008000c00 */
[----:B------:R-:W-:-:S02]  /*03d0*/  IMAD R12, R6, 0x4211, RZ ;  /* 0x00004211060c7824 */ /* 0x000fc400078e02ff */
[----:B------:R-:W-:Y:S01]  /*03e0*/  IMAD.X R15, RZ, RZ, RZ, P3 ;  /* 0x000000ffff0f7224 */ /* 0x000fe200018e06ff */
[----:B------:R-:W0:Y:S01]  /*03f0*/  LDCU.128 UR44, c[0x3][0x160] ;  /* 0x00c02c00ff2c77ac */ /* 0x000e220008000c00 */
[----:B------:R-:W-:Y:S02]  /*0400*/  IMAD.MOV.U32 R14, RZ, RZ, R11 ;  /* 0x000000ffff0e7224 */ /* 0x000fe400078e000b */
[----:B------:R-:W-:Y:S01]  /*0410*/  IMAD.X R9, RZ, RZ, RZ, P5 ;  /* 0x000000ffff097224 */ /* 0x000fe200028e06ff */
[----:B------:R-:W0:Y:S01]  /*0420*/  LDCU.128 UR48, c[0x3][0x60] ;  /* 0x00c00c00ff3077ac */ /* 0x000e220008000c00 */
[----:B------:R-:W-:Y:S02]  /*0430*/  IMAD.MOV.U32 R8, RZ, RZ, R13 ;  /* 0x000000ffff087224 */ /* 0x000fe400078e000d */
[C---:B------:R-:W-:Y:S01]  /*0440*/  IMAD.WIDE.U32 R10, R2.reuse, 0x68cbac13, RZ ;  /* 0x68cbac13020a7825 */ /* 0x040fe200078e00ff */
[----:B------:R-:W-:Y:S01]  /*0450*/  SHF.R.U32.HI R10, RZ, 0x13, R12 ;  /* 0x00000013ff0a7819 */ /* 0x000fe2000001160c */
[----:B------:R-:W0:Y:S02]  /*0460*/  LDCU.128 UR52, c[0x3][0x170] ;  /* 0x00c02e00ff3477ac */ /* 0x000e240008000c00 */
[----:B------:R-:W-:Y:S01]  /*0470*/  IMAD.WIDE.U32 R6, P3, R2, 0x2581544e, R18 ;  /* 0x2581544e02067825 */ /* 0x000fe20007860012 */
[----:B------:R-:W-:Y:S01]  /*0480*/  PRMT R13, R10, 0x9910, RZ ;  /* 0x000099100a0d7816 */ /* 0x000fe200000000ff */
[----:B------:R-:W0:Y:S02]  /*0490*/  LDCU.128 UR56, c[0x3][0x70] ;  /* 0x00c00e00ff3877ac */ /* 0x000e240008000c00 */
[----:B------:R-:W-:Y:S01]  /*04a0*/  IMAD.WIDE.U32.X R16, R3, 0x22190a63, R16, P2 ;  /* 0x22190a6303107825 */ /* 0x000fe200010e0410 */
[----:B------:R-:W0:Y:S03]  /*04b0*/  LDCU.128 UR60, c[0x3][0x180] ;  /* 0x00c03000ff3c77ac */ /* 0x000e260008000c00 */
[----:B------:R-:W-:Y:S01]  /*04c0*/  IMAD.WIDE.U32.X R14, R5, -0x7bdef7be, R14, P1 ;  /* 0x84210842050e7825 */ /* 0x000fe200008e040e */
[----:B------:R-:W0:Y:S03]  /*04d0*/  LDCU.128 UR64, c[0x3][0x80] ;  /* 0x00c01000ff4077ac */ /* 0x000e260008000c00 */
[----:B------:R-:W-:Y:S01]  /*04e0*/  IMAD.WIDE.U32.X R4, R4, 0x23329f5e, R8, P0 ;  /* 0x23329f5e04047825 */ /* 0x000fe200000e0408 */
[----:B------:R-:W-:Y:S01]  /*04f0*/  IADD3 RZ, P0, PT, R11, R6, RZ ;  /* 0x000000060bff7210 */ /* 0x000fe20007f1e0ff */
[----:B------:R-:W-:Y:S01]  /*0500*/  UMOV UR77, URZ ;  /* 0x000000ff004d7c82 */ /* 0x000fe20008000000 */
[----:B------:R-:W-:Y:S01]  /*0510*/  SHF.R.U64 R6, R16, 0x9, R17 ;  /* 0x0000000910067819 */ /* 0x000fe20000001211 */
[----:B------:R-:W-:Y:S01]  /*0520*/  IMAD.MOV.U32 R16, RZ, RZ, 0x6 ;  /* 0x00000006ff107424 */ /* 0x000fe200078e00ff */
[----:B------:R-:W-:Y:S01]  /*0530*/  SHF.R.U64 R8, R4, 0xc, R5 ;  /* 0x0000000c04087819 */ /* 0x000fe20000001205 */
[----:B------:R-:W-:Y:S01]  /*0540*/  IMAD.MOV.U32 R4, RZ, RZ, R7 ;  /* 0x000000ffff047224 */ /* 0x000fe200078e0007 */
[----:B------:R-:W-:Y:S01]  /*0550*/  SHF.R.U32.HI R11, RZ, 0x1, R6 ;  /* 0x00000001ff0b7819 */ /* 0x000fe20000011606 */
[----:B------:R-:W-:Y:S01]  /*0560*/  IMAD R7, R13, 0x3e, RZ ;  /* 0x0000003e0d077824 */ /* 0x000fe200078e02ff */
[----:B------:R-:W-:Y:S01]  /*0570*/  SHF.R.U64 R9, R14, 0x4, R15 ;  /* 0x000000040e097819 */ /* 0x000fe2000000120f */
[----:B------:R-:W-:Y:S01]  /*0580*/  IMAD.X R5, RZ, RZ, RZ, P3 ;  /* 0x000000ffff057224 */ /* 0x000fe200018e06ff */
[----:B------:R-:W-:Y:S01]  /*0590*/  SHF.R.U32.HI R12, RZ, 0x1, R8 ;  /* 0x00000001ff0c7819 */ /* 0x000fe20000011608 */
[----:B------:R-:W-:Y:S01]  /*05a0*/  IMAD.HI.U32 R11, R11, -0x7bdef7bd, RZ ;  /* 0x842108430b0b7827 */ /* 0x000fe200078e00ff */
[----:B------:R-:W-:Y:S01]  /*05b0*/  SHF.R.U32.HI R10, RZ, 0x1, R9 ;  /* 0x00000001ff0a7819 */ /* 0x000fe20000011609 */
[----:B------:R-:W5:Y:S01]  /*05c0*/  LDC.64 R14, c[0x3][0x8] ;  /* 0x00c00200ff0e7b82 */ /* 0x000f620000000a00 */
[----:B------:R-:W-:Y:S01]  /*05d0*/  UMOV UR76, URZ ;  /* 0x000000ff004c7c82 */ /* 0x000fe20008000000 */
[----:B------:R-:W-:Y:S01]  /*05e0*/  IMAD.MOV R7, RZ, RZ, -R7 ;  /* 0x000000ffff077224 */ /* 0x000fe200078e0a07 */
[----:B------:R-:W-:Y:S01]  /*05f0*/  SHF.R.U32.HI R11, RZ, 0x4, R11 ;  /* 0x00000004ff0b7819 */ /* 0x000fe2000001160b */
[----:B------:R-:W-:-:S03]  /*0600*/  IMAD.HI.U32 R10, R10, -0x7bdef7bd, RZ ;  /* 0x842108430a0a7827 */ /* 0x000fc600078e00ff */
[----:B------:R-:W-:Y:S01]  /*0610*/  PRMT R7, R7, 0x7710, RZ ;  /* 0x0000771007077816 */ /* 0x000fe200000000ff */
[----:B------:R-:W-:Y:S01]  /*0620*/  IMAD.HI.U32 R12, R12, -0x7bdef7bd, RZ ;  /* 0x842108430c0c7827 */ /* 0x000fe200078e00ff */
[----:B------:R-:W-:-:S03]  /*0630*/  SHF.R.U32.HI R10, RZ, 0x4, R10 ;  /* 0x00000004ff0a7819 */ /* 0x000fc6000001160a */
[----:B------:R-:W-:Y:S01]  /*0640*/  IMAD.WIDE.U32.X R4, R3, 0x2581544e, R4, P0 ;  /* 0x2581544e03047825 */ /* 0x000fe200000e0404 */
[----:B------:R-:W-:Y:S02]  /*0650*/  SHF.R.U32.HI R3, RZ, 0x4, R12 ;  /* 0x00000004ff037819 */ /* 0x000fe4000001160c */
[----:B------:R-:W1:Y:S01]  /*0660*/  LDC.64 R12, c[0x3][RZ] ;  /* 0x00c00000ff0c7b82 */ /* 0x000e620000000a00 */
[----:B------:R-:W-:Y:S02]  /*0670*/  IMAD R11, R11, -0x3e, R6 ;  /* 0xffffffc20b0b7824 */ /* 0x000fe400078e0206 */
[----:B------:R-:W-:Y:S02]  /*0680*/  IMAD.IADD R6, R7, 0x1, R0 ;  /* 0x0000000107067824 */ /* 0x000fe400078e0200 */
[----:B------:R-:W-:Y:S02]  /*0690*/  IMAD R18, R9, -0x3e, R2 ;  /* 0xffffffc209127824 */ /* 0x000fe400078e0202 */
[----:B------:R-:W-:Y:S01]  /*06a0*/  IMAD R2, R10, -0x3e, R9 ;  /* 0xffffffc20a027824 */ /* 0x000fe200078e0209 */
[----:B------:R-:W-:Y:S01]  /*06b0*/  SHF.R.U64 R10, R4, 0x1b, R5 ;  /* 0x0000001b040a7819 */ /* 0x000fe20000001205 */
[----:B------:R-:W-:Y:S01]  /*06c0*/  IMAD R3, R3, -0x3e, R8 ;  /* 0xffffffc203037824 */ /* 0x000fe200078e0208 */
[----:B------:R-:W-:Y:S01]  /*06d0*/  LOP3.LUT R8, R6, 0xffff, RZ, 0xc0, !PT ;  /* 0x0000ffff06087812 */ /* 0x000fe200078ec0ff */
[----:B------:R-:W3:Y:S01]  /*06e0*/  LDC.U8 R4, c[0x3][R11+0x250] ;  /* 0x00c094000b047b82 */ /* 0x000ee20000000000 */
[----:B------:R-:W-:Y:S01]  /*06f0*/  IMAD.MOV.U32 R17, RZ, RZ, 0x0 ;  /* 0x00000000ff117424 */ /* 0x000fe200078e00ff */
[----:B-----5:R-:W-:Y:S01]  /*0700*/  STL.64 [R1+0x50], R14 ;  /* 0x0000500e01007387 */ /* 0x020fe20000100a00 */
[----:B------:R-:W-:-:S03]  /*0710*/  IMAD.MOV.U32 R5, RZ, RZ, 0x1 ;  /* 0x00000001ff057424 */ /* 0x000fc600078e00ff */
[----:B------:R-:W-:Y:S02]  /*0720*/  STL.64 [R1+0x40], R16 ;  /* 0x0000401001007387 */ /* 0x000fe40000100a00 */
[----:B------:R2:W5:Y:S02]  /*0730*/  LDC.U8 R6, c[0x3][R3+0x250] ;  /* 0x00c0940003067b82 */ /* 0x0005640000000000 */
[----:B------:R-:W-:Y:S01]  /*0740*/  STS.U8 [UR32], R5 ;  /* 0x00000005ff007988 */ /* 0x000fe20008000020 */
[----:B------:R-:W0:Y:S03]  /*0750*/  LDCU.128 UR32, c[0x3][0x40] ;  /* 0x00c00800ff2077ac */ /* 0x000e260008000c00 */
[----:B-1----:R1:W-:Y:S02]  /*0760*/  STL.64 [R1+0x48], R12 ;  /* 0x0000480c01007387 */ /* 0x0023e40000100a00 */
[----:B------:R-:W4:Y:S01]  /*0770*/  LDC.U8 R8, c[0x3][R8+0x250] ;  /* 0x00c0940008087b82 */ /* 0x000f220000000000 */
[----:B--2---:R-:W-:-:S07]  /*0780*/  IMAD.U32 R3, RZ, RZ, UR71 ;  /* 0x00000047ff037e24 */ /* 0x004fce000f8e00ff */
[----:B------:R-:W2:Y:S01]  /*0790*/  LDC.U8 R10, c[0x3][R10+0x250] ;  /* 0x00c094000a0a7b82 */ /* 0x000ea20000000000 */
[----:B-1----:R-:W-:Y:S02]  /*07a0*/  IMAD.U32 R12, RZ, RZ, UR68 ;  /* 0x00000044ff0c7e24 */ /* 0x002fe4000f8e00ff */
[----:B------:R-:W-:-:S05]  /*07b0*/  IMAD.U32 R13, RZ, RZ, UR69 ;  /* 0x00000045ff0d7e24 */ /* 0x000fca000f8e00ff */
[----:B------:R-:W1:Y:S08]  /*07c0*/  LDC.U8 R0, c[0x3][R18+0x250] ;  /* 0x00c0940012007b82 */ /* 0x000e700000000000 */
[----:B------:R-:W0:Y:S01]  /*07d0*/  LDC.U8 R2, c[0x3][R2+0x250] ;  /* 0x00c0940002027b82 */ /* 0x000e220000000000 */
[----:B---3--:R-:W-:Y:S04]  /*07e0*/  STL.U8 [R1+0xaa], R4 ;  /* 0x0000aa0401007387 */ /* 0x008fe80000100000 */
[----:B-----5:R-:W-:Y:S04]  /*07f0*/  STL.U8 [R1+0xab], R6 ;  /* 0x0000ab0601007387 */ /* 0x020fe80000100000 */
[----:B----4-:R-:W-:Y:S04]  /*0800*/  STL.U8 [R1+0xac], R8 ;  /* 0x0000ac0801007387 */ /* 0x010fe80000100000 */
[----:B--2---:R-:W-:Y:S04]  /*0810*/  STL.U8 [R1+0xad], R10 ;  /* 0x0000ad0a01007387 */ /* 0x004fe80000100000 */
[----:B-1----:R1:W-:Y:S04]  /*0820*/  STL.U8 [R1+0xa8], R0 ;  /* 0x0000a80001007387 */ /* 0x0023e80000100000 */
[----:B0-----:R0:W-:Y:S01]  /*0830*/  STL.U8 [R1+0xa9], R2 ;  /* 0x0000a90201007387 */ /* 0x0011e20000100000 */
[----:B-1----:R-:W-:-:S02]  /*0840*/  IMAD.MOV.U32 R0, RZ, RZ, RZ ;  /* 0x000000ffff007224 */ /* 0x002fc400078e00ff */
[----:B0-----:R-:W-:-:S07]  /*0850*/  IMAD.U32 R2, RZ, RZ, UR70 ;  /* 0x00000046ff027e24 */ /* 0x001fce000f8e00ff */
.L_x_1:
[----:B0-----:R-:W-:-:S06]  /*0860*/  VIADD R4, R1, UR77 ;  /* 0x0000004d01047c36 */ /* 0x001fcc0008000000 */
[----:B------:R-:W2:Y:S01]  /*0870*/  LDL.U8 R4, [R4+0xa8] ;  /* 0x0000a80004047983 */ /* 0x000ea20000100000 */
[----:B------:R-:W-:Y:S01]  /*0880*/  IMAD.IADD R5, R1, 0x1, R0 ;  /* 0x0000000101057824 */ /* 0x000fe200078e0200 */
[----:B------:R-:W-:Y:S01]  /*0890*/  UIADD3 UR77, UP0, UPT, UR77, 0x1, URZ ;  /* 0x000000014d4d7890 */ /* 0x000fe2000ff1e0ff */
[----:B------:R-:W-:-:S03]  /*08a0*/  VIADD R0, R0, 0x1 ;  /* 0x0000000100007836 */ /* 0x000fc60000000000 */
[----:B------:R-:W-:Y:S02]  /*08b0*/  UIADD3.X UR76, UPT, UPT, URZ, UR76, URZ, UP0, !UPT ;  /* 0x0000004cff4c7290 */ /* 0x000fe400087fe4ff */
[----:B------:R-:W-:Y:S01]  /*08c0*/  LOP3.LUT P0, RZ, R0, 0x3f, RZ, 0xc0, !PT ;  /* 0x0000003f00ff7812 */ /* 0x000fe2000780c0ff */
[----:B------:R-:W-:-:S04]  /*08d0*/  UISETP.NE.U32.AND UP0, UPT, UR77, 0x6, UPT ;  /* 0x000000064d00788c */ /* 0x000fc8000bf05070 */
[----:B------:R-:W-:Y:S01]  /*08e0*/  UISETP.NE.AND.EX UP0, UPT, UR76, URZ, UPT, UP0 ;  /* 0x000000ff4c00728c */ /* 0x000fe2000bf05300 */
[----:B--2---:R0:W-:Y:S07]  /*08f0*/  STL.U8 [R5+0x58], R4 ;  /* 0x0000580405007387 */ /* 0x0041ee0000100000 */
[----:B------:R-:W-:Y:S05]  /*0900*/  @P0 BRA `(.L_x_0) ;  /* 0x0000002000b80947 */ /* 0x000fea0003800000 */
[----:B------:R-:W0:Y:S04]  /*0910*/  LDL.64 R10, [R1+0x60] ;  /* 0x00006000010a7983 */ /* 0x000e280000100a00 */
[----:B------:R-:W2:Y:S04]  /*0920*/  LDL.64 R8, [R1+0x58] ;  /* 0x0000580001087983 */ /* 0x000ea80000100a00 */
[----:B------:R-:W3:Y:S04]  /*0930*/  LDL.64 R16, [R1+0x68] ;  /* 0x0000680001107983 */ /* 0x000ee80000100a00 */
[----:B------:R-:W4:Y:S04]  /*0940*/  LDL.64 R18, [R1+0x70] ;  /* 0x0000700001127983 */ /* 0x000f280000100a00 */
[----:B------:R-:W5:Y:S04]  /*0950*/  LDL.64 R20, [R1+0x80] ;  /* 0x0000800001147983 */ /* 0x000f680000100a00 */
[----:B------:R-:W5:Y:S01]  /*0960*/  LDL.64 R14, [R1+0x78] ;  /* 0x00007800010e7983 */ /* 0x000f620000100a00 */
[----:B------:R-:W-:Y:S01]  /*0970*/  UIADD3 UR68, UPT, UPT, -UR8, 0x20, URZ ;  /* 0x0000002008447890 */ /* 0x000fe2000fffe1ff */
[----:B------:R-:W1:Y:S01]  /*0980*/  LDCU.128 UR72, c[0x3][0x190] ;  /* 0x00c03200ff4877ac */ /* 0x000e620008000c00 */
[----:B0-----:R-:W-:-:S02]  /*0990*/  PRMT R4, R11, 0x7772, RZ ;  /* 0x000077720b047816 */ /* 0x001fc400000000ff */
[----:B--2---:R-:W-:-:S03]  /*09a0*/  PRMT R0, R9, 0x7772, RZ ;  /* 0x0000777209007816 */ /* 0x004fc600000000ff */
[----:B------:R-:W-:Y:S01]  /*09b0*/  IMAD.U32 R5, R4, 0x10000, RZ ;  /* 0x0001000004057824 */ /* 0x000fe200078e00ff */
[----:B------:R-:W-:Y:S01]  /*09c0*/  PRMT R6, R11, 0x7773, RZ ;  /* 0x000077730b067816 */ /* 0x000fe200000000ff */
[----:B------:R-:W-:-:S03]  /*09d0*/  IMAD.U32 R4, R0, 0x10000, RZ ;  /* 0x0001000000047824 */ /* 0x000fc600078e00ff */
[----:B------:R-:W-:Y:S02]  /*09e0*/  LOP3.LUT R7, R5, 0xff0000, RZ, 0xc0, !PT ;  /* 0x00ff000005077812 */ /* 0x000fe400078ec0ff */
[----:B------:R-:W-:Y:S02]  /*09f0*/  PRMT R0, R9, 0x7773, RZ ;  /* 0x0000777309007816 */ /* 0x000fe400000000ff */
[----:B------:R-:W-:Y:S01]  /*0a00*/  LOP3.LUT R5, R4, 0xff0000, RZ, 0xc0, !PT ;  /* 0x00ff000004057812 */ /* 0x000fe200078ec0ff */
[----:B------:R-:W-:Y:S01]  /*0a10*/  IMAD R6, R6, 0x1000000, R7 ;  /* 0x0100000006067824 */ /* 0x000fe200078e0207 */
[----:B------:R-:W-:Y:S02]  /*0a20*/  PRMT R7, R11, 0x7771, RZ ;  /* 0x000077710b077816 */ /* 0x000fe400000000ff */
[C---:B------:R-:W-:Y:S01]  /*0a30*/  PRMT R4, R9.reuse, 0x7771, RZ ;  /* 0x0000777109047816 */ /* 0x040fe200000000ff */
[----:B------:R-:W-:Y:S01]  /*0a40*/  IMAD R0, R0, 0x1000000, R5 ;  /* 0x0100000000007824 */ /* 0x000fe200078e0205 */
[----:B------:R-:W-:Y:S01]  /*0a50*/  PRMT R5, R9, 0x7770, RZ ;  /* 0x0000777009057816 */ /* 0x000fe200000000ff */
[----:B------:R-:W-:Y:S01]  /*0a60*/  IMAD.SHL.U32 R7, R7, 0x100, RZ ;  /* 0x0000010007077824 */ /* 0x000fe200078e00ff */
[----:B------:R-:W-:Y:S01]  /*0a70*/  PRMT R11, R11, 0x7770, RZ ;  /* 0x000077700b0b7816 */ /* 0x000fe200000000ff */
[----:B------:R-:W-:-:S03]  /*0a80*/  IMAD.SHL.U32 R9, R4, 0x100, RZ ;  /* 0x0000010004097824 */ /* 0x000fc600078e00ff */
[----:B------:R-:W-:Y:S02]  /*0a90*/  LOP3.LUT R11, R11, R6, R7, 0xfe, !PT ;  /* 0x000000060b0b7212 */ /* 0x000fe400078efe07 */
[----:B------:R-:W-:-:S05]  /*0aa0*/  LOP3.LUT R9, R5, R0, R9, 0xfe, !PT ;  /* 0x0000000005097212 */ /* 0x000fca00078efe09 */
[----:B------:R0:W-:Y:S04]  /*0ab0*/  STL.128 [R1], R8 ;  /* 0x0000000801007387 */ /* 0x0001e80000100c00 */
[----:B------:R-:W2:Y:S01]  /*0ac0*/  LDL.128 R4, [R1] ;  /* 0x0000000001047983 */ /* 0x000ea20000100c00 */
[----:B---3--:R-:W-:Y:S02]  /*0ad0*/  PRMT R0, R17, 0x7772, RZ ;  /* 0x0000777211007816 */ /* 0x008fe400000000ff */
[----:B----4-:R-:W-:-:S03]  /*0ae0*/  PRMT R23, R19, 0x7772, RZ ;  /* 0x0000777213177816 */ /* 0x010fc600000000ff */
[----:B------:R-:W-:Y:S02]  /*0af0*/  IMAD.U32 R22, R0, 0x10000, RZ ;  /* 0x0001000000167824 */ /* 0x000fe400078e00ff */
[----:B------:R-:W-:Y:S01]  /*0b00*/  IMAD.U32 R25, R23, 0x10000, RZ ;  /* 0x0001000017197824 */ /* 0x000fe200078e00ff */
[----:B------:R-:W-:Y:S02]  /*0b10*/  PRMT R0, R17, 0x7773, RZ ;  /* 0x0000777311007816 */ /* 0x000fe400000000ff */
[----:B------:R-:W-:Y:S02]  /*0b20*/  PRMT R24, R19, 0x7773, RZ ;  /* 0x0000777313187816 */ /* 0x000fe400000000ff */
[----:B------:R-:W-:Y:S02]  /*0b30*/  LOP3.LUT R23, R22, 0xff0000, RZ, 0xc0, !PT ;  /* 0x00ff000016177812 */ /* 0x000fe400078ec0ff */
[----:B------:R-:W-:Y:S02]  /*0b40*/  LOP3.LUT R25, R25, 0xff0000, RZ, 0xc0, !PT ;  /* 0x00ff000019197812 */ /* 0x000fe400078ec0ff */
[----:B0-----:R-:W-:-:S02]  /*0b50*/  PRMT R8, R17, 0x7771, RZ ;  /* 0x0000777111087816 */ /* 0x001fc400000000ff */
[----:B------:R-:W-:Y:S01]  /*0b60*/  PRMT R10, R19, 0x7771, RZ ;  /* 0x00007771130a7816 */ /* 0x000fe200000000ff */
[----:B------:R-:W-:Y:S01]  /*0b70*/  IMAD R0, R0, 0x1000000, R23 ;  /* 0x0100000000007824 */ /* 0x000fe200078e0217 */
[----:B------:R-:W-:Y:S01]  /*0b80*/  PRMT R9, R17, 0x7770, RZ ;  /* 0x0000777011097816 */ /* 0x000fe200000000ff */
[----:B------:R-:W-:Y:S01]  /*0b90*/  IMAD R24, R24, 0x1000000, R25 ;  /* 0x0100000018187824 */ /* 0x000fe200078e0219 */
[----:B------:R-:W-:Y:S01]  /*0ba0*/  PRMT R11, R19, 0x7770, RZ ;  /* 0x00007770130b7816 */ /* 0x000fe200000000ff */
[----:B------:R-:W-:Y:S02]  /*0bb0*/  IMAD.SHL.U32 R17, R8, 0x100, RZ ;  /* 0x0000010008117824 */ /* 0x000fe400078e00ff */
[----:B------:R-:W-:-:S03]  /*0bc0*/  IMAD.SHL.U32 R19, R10, 0x100, RZ ;  /* 0x000001000a137824 */ /* 0x000fc600078e00ff */
[----:B------:R-:W-:Y:S02]  /*0bd0*/  LOP3.LUT R17, R9, R0, R17, 0xfe, !PT ;  /* 0x0000000009117212 */ /* 0x000fe400078efe11 */
[----:B------:R-:W-:-:S05]  /*0be0*/  LOP3.LUT R19, R11, R24, R19, 0xfe, !PT ;  /* 0x000000180b137212 */ /* 0x000fca00078efe13 */
[----:B------:R0:W-:Y:S04]  /*0bf0*/  STL.128 [R1+0x10], R16 ;  /* 0x0000101001007387 */ /* 0x0001e80000100c00 */
[----:B------:R-:W3:Y:S01]  /*0c00*/  LDL.128 R8, [R1+0x10] ;  /* 0x0000100001087983 */ /* 0x000ee20000100c00 */
[----:B-----5:R-:W-:Y:S02]  /*0c10*/  PRMT R23, R21, 0x7772, RZ ;  /* 0x0000777215177816 */ /* 0x020fe400000000ff */
[----:B------:R-:W-:-:S03]  /*0c20*/  PRMT R0, R15, 0x7772, RZ ;  /* 0x000077720f007816 */ /* 0x000fc600000000ff */
[----:B------:R-:W-:Y:S02]  /*0c30*/  IMAD.U32 R25, R23, 0x10000, RZ ;  /* 0x0001000017197824 */ /* 0x000fe400078e00ff */
[----:B------:R-:W-:Y:S01]  /*0c40*/  IMAD.U32 R22, R0, 0x10000, RZ ;  /* 0x0001000000167824 */ /* 0x000fe200078e00ff */
[----:B------:R-:W-:Y:S02]  /*0c50*/  PRMT R24, R21, 0x7773, RZ ;  /* 0x0000777315187816 */ /* 0x000fe400000000ff */
[----:B------:R-:W-:Y:S02]  /*0c60*/  LOP3.LUT R25, R25, 0xff0000, RZ, 0xc0, !PT ;  /* 0x00ff000019197812 */ /* 0x000fe400078ec0ff */
[----:B0-----:R-:W-:Y:S02]  /*0c70*/  PRMT R17, R21, 0x7771, RZ ;  /* 0x0000777115117816 */ /* 0x001fe400000000ff */
[----:B------:R-:W-:Y:S02]  /*0c80*/  PRMT R0, R15, 0x7773, RZ ;  /* 0x000077730f007816 */ /* 0x000fe400000000ff */
[----:B------:R-:W-:-:S02]  /*0c90*/  LOP3.LUT R23, R22, 0xff0000, RZ, 0xc0, !PT ;  /* 0x00ff000016177812 */ /* 0x000fc400078ec0ff */
[----:B------:R-:W-:Y:S01]  /*0ca0*/  PRMT R16, R15, 0x7771, RZ ;  /* 0x000077710f107816 */ /* 0x000fe200000000ff */
[----:B------:R-:W-:Y:S01]  /*0cb0*/  IMAD R24, R24, 0x1000000, R25 ;  /* 0x0100000018187824 */ /* 0x000fe200078e0219 */
[----:B------:R-:W-:Y:S01]  /*0cc0*/  PRMT R27, R21, 0x7770, RZ ;  /* 0x00007770151b7816 */ /* 0x000fe200000000ff */
[----:B------:R-:W-:Y:S01]  /*0cd0*/  IMAD.SHL.U32 R17, R17, 0x100, RZ ;  /* 0x0000010011117824 */ /* 0x000fe200078e00ff */
[----:B------:R-:W-:Y:S01]  /*0ce0*/  PRMT R15, R15, 0x7770, RZ ;  /* 0x000077700f0f7816 */ /* 0x000fe200000000ff */
[----:B------:R-:W-:Y:S02]  /*0cf0*/  IMAD R0, R0, 0x1000000, R23 ;  /* 0x0100000000007824 */ /* 0x000fe400078e0217 */
[----:B------:R-:W-:Y:S01]  /*0d00*/  IMAD.SHL.U32 R25, R16, 0x100, RZ ;  /* 0x0000010010197824 */ /* 0x000fe200078e00ff */
[----:B------:R-:W-:Y:S01]  /*0d10*/  LOP3.LUT R27, R27, R24, R17, 0xfe, !PT ;  /* 0x000000181b1b7212 */ /* 0x000fe200078efe11 */
[----:B------:R-:W-:Y:S01]  /*0d20*/  IMAD.MOV.U32 R24, RZ, RZ, R14 ;  /* 0x000000ffff187224 */ /* 0x000fe200078e000e */
[----:B------:R-:W4:Y:S01]  /*0d30*/  LDL.64 R22, [R1+0x90] ;  /* 0x0000900001167983 */ /* 0x000f220000100a00 */
[----:B------:R-:W-:Y:S01]  /*0d40*/  IMAD.MOV.U32 R26, RZ, RZ, R20 ;  /* 0x000000ffff1a7224 */ /* 0x000fe200078e0014 */
[----:B------:R-:W-:-:S02]  /*0d50*/  LOP3.LUT R25, R15, R0, R25, 0xfe, !PT ;  /* 0x000000000f197212 */ /* 0x000fc400078efe19 */
[----:B------:R-:W5:Y:S04]  /*0d60*/  LDL.64 R20, [R1+0x88] ;  /* 0x0000880001147983 */ /* 0x000f680000100a00 */
[----:B------:R0:W-:Y:S04]  /*0d70*/  STL.128 [R1+0x20], R24 ;  /* 0x0000201801007387 */ /* 0x0001e80000100c00 */
[----:B------:R-:W4:Y:S01]  /*0d80*/  LDL.128 R16, [R1+0x20] ;  /* 0x0000200001107983 */ /* 0x000f220000100c00 */
[----:B------:R-:W-:-:S04]  /*0d90*/  LOP3.LUT R15, R3, R13, R2, 0xb8, !PT ;  /* 0x0000000d030f7212 */ /* 0x000fc800078eb802 */
[----:B------:R-:W-:-:S05]  /*0da0*/  IADD3 R15, PT, PT, R15, UR4, R12 ;  /* 0x000000040f0f7c10 */ /* 0x000fca000fffe00c */
[----:B--2---:R-:W-:-:S05]  /*0db0*/  IMAD.IADD R15, R15, 0x1, R4 ;  /* 0x000000010f0f7824 */ /* 0x004fca00078e0204 */
[----:B------:R-:W-:Y:S02]  /*0dc0*/  SHF.L.U32 R0, R15, UR8, RZ ;  /* 0x000000080f007c19 */ /* 0x000fe400080006ff */
[----:B------:R-:W-:-:S04]  /*0dd0*/  SHF.R.U32.HI R15, RZ, UR68, R15 ;  /* 0x00000044ff0f7c19 */ /* 0x000fc8000801160f */
[----:B------:R-:W-:-:S04]  /*0de0*/  IADD3 R0, PT, PT, R15, R0, R13 ;  /* 0x000000000f007210 */ /* 0x000fc80007ffe00d */
[----:B------:R-:W-:-:S04]  /*0df0*/  LOP3.LUT R14, R2, R0, R13, 0xb8, !PT ;  /* 0x00000000020e7212 */ /* 0x000fc800078eb80d */
[----:B------:R-:W-:Y:S01]  /*0e00*/  IADD3 R14, PT, PT, R14, UR5, R3 ;  /* 0x000000050e0e7c10 */ /* 0x000fe2000fffe003 */
[----:B------:R-:W-:-:S04]  /*0e10*/  UIADD3 UR68, UPT, UPT, -UR9, 0x20, URZ ;  /* 0x0000002009447890 */ /* 0x000fc8000fffe1ff */
[----:B------:R-:W-:-:S05]  /*0e20*/  IMAD.IADD R14, R14, 0x1, R5 ;  /* 0x000000010e0e7824 */ /* 0x000fca00078e0205 */
[----:B------:R-:W-:Y:S02]  /*0e30*/  SHF.L.U32 R15, R14, UR9, RZ ;  /* 0x000000090e0f7c19 */ /* 0x000fe400080006ff */
[----:B------:R-:W-:-:S04]  /*0e40*/  SHF.R.U32.HI R14, RZ, UR68, R14 ;  /* 0x00000044ff0e7c19 */ /* 0x000fc8000801160e */
[----:B------:R-:W-:-:S04]  /*0e50*/  IADD3 R15, PT, PT, R14, R15, R0 ;  /* 0x0000000f0e0f7210 */ /* 0x000fc80007ffe000 */
[----:B0-----:R-:W-:-:S04]  /*0e60*/  LOP3.LUT R25, R13, R15, R0, 0xb8, !PT ;  /* 0x0000000f0d197212 */ /* 0x001fc800078eb800 */
[----:B------:R-:W-:Y:S01]  /*0e70*/  IADD3 R25, PT, PT, R25, UR6, R2 ;  /* 0x0000000619197c10 */ /* 0x000fe2000fffe002 */
[----:B------:R-:W-:-:S04]  /*0e80*/  UIADD3 UR68, UPT, UPT, -UR10, 0x20, URZ ;  /* 0x000000200a447890 */ /* 0x000fc8000fffe1ff */
[----:B------:R-:W-:-:S05]  /*0e90*/  IMAD.IADD R25, R25, 0x1, R6 ;  /* 0x0000000119197824 */ /* 0x000fca00078e0206 */
        /* <DEDUP_REMOVED lines=13> */
[----:B---3--:R-:W-:-:S05]  /*0f70*/  IMAD.IADD R27, R27, 0x1, R8 ;  /* 0x000000011b1b7824 */ /* 0x008fca00078e0208 */
        /* <DEDUP_REMOVED lines=27> */
[----:B----4-:R-:W-:-:S05]  /*1130*/  IMAD.IADD R27, R27, 0x1, R16 ;  /* 0x000000011b1b7824 */ /* 0x010fca00078e0210 */
        /* <DEDUP_REMOVED lines=26> */
[----:B------:R-:W-:Y:S01]  /*12e0*/  UIADD3 UR68, UPT, UPT, -UR32, 0x20, URZ ;  /* 0x0000002020447890 */ /* 0x000fe2000fffe1ff */
[----:B-----5:R-:W-:-:S03]  /*12f0*/  PRMT R24, R21, 0x7772, RZ ;  /* 0x0000777215187816 */ /* 0x020fc600000000ff */
[----:B------:R-:W-:Y:S02]  /*1300*/  IMAD.IADD R25, R25, 0x1, R20 ;  /* 0x0000000119197824 */ /* 0x000fe400078e0214 */
[----:B------:R-:W-:-:S03]  /*1310*/  IMAD.U32 R24, R24, 0x10000, RZ ;  /* 0x0001000018187824 */ /* 0x000fc600078e00ff */
[----:B------:R-:W-:Y:S02]  /*1320*/  SHF.L.U32 R27, R25, UR32, RZ ;  /* 0x00000020191b7c19 */ /* 0x000fe400080006ff */
[----:B------:R-:W-:-:S04]  /*1330*/  SHF.R.U32.HI R25, RZ, UR68, R25 ;  /* 0x00000044ff197c19 */ /* 0x000fc80008011619 */
[----:B------:R-:W-:Y:S02]  /*1340*/  IADD3 R25, PT, PT, R25, R27, R14 ;  /* 0x0000001b19197210 */ /* 0x000fe40007ffe00e */
[----:B------:R-:W-:Y:S02]  /*1350*/  LOP3.LUT R27, R24, 0xff0000, RZ, 0xc0, !PT ;  /* 0x00ff0000181b7812 */ /* 0x000fe400078ec0ff */
[----:B------:R-:W-:-:S05]  /*1360*/  PRMT R24, R21, 0x7773, RZ ;  /* 0x0000777315187816 */ /* 0x000fca00000000ff */
[----:B------:R-:W-:Y:S01]  /*1370*/  IMAD R27, R24, 0x1000000, R27 ;  /* 0x01000000181b7824 */ /* 0x000fe200078e021b */
[C---:B------:R-:W-:Y:S02]  /*1380*/  PRMT R24, R21.reuse, 0x7771, RZ ;  /* 0x0000777115187816 */ /* 0x040fe400000000ff */
[----:B------:R-:W-:-:S03]  /*1390*/  PRMT R21, R21, 0x7770, RZ ;  /* 0x0000777015157816 */ /* 0x000fc600000000ff */
[----:B------:R-:W-:-:S05]  /*13a0*/  IMAD.SHL.U32 R24, R24, 0x100, RZ ;  /* 0x0000010018187824 */ /* 0x000fca00078e00ff */
[----:B------:R-:W-:Y:S02]  /*13b0*/  LOP3.LUT R21, R21, R27, R24, 0xfe, !PT ;  /* 0x0000001b15157212 */ /* 0x000fe400078efe18 */
[----:B------:R-:W-:-:S04]  /*13c0*/  LOP3.LUT R27, R15, R25, R14, 0xb8, !PT ;  /* 0x000000190f1b7212 */ /* 0x000fc800078eb80e */
[----:B------:R-:W-:-:S05]  /*13d0*/  IADD3 R0, PT, PT, R27, UR29, R0 ;  /* 0x0000001d1b007c10 */ /* 0x000fca000fffe000 */
[----:B------:R-:W-:Y:S01]  /*13e0*/  IMAD.IADD R24, R0, 0x1, R21 ;  /* 0x0000000100187824 */ /* 0x000fe200078e0215 */
[----:B------:R-:W-:-:S05]  /*13f0*/  PRMT R0, R23, 0x7772, RZ ;  /* 0x0000777217007816 */ /* 0x000fca00000000ff */
[----:B------:R-:W-:Y:S01]  /*1400*/  IMAD.U32 R0, R0, 0x10000, RZ ;  /* 0x0001000000007824 */ /* 0x000fe200078e00ff */
[----:B------:R-:W-:-:S04]  /*1410*/  UIADD3 UR68, UPT, UPT, -UR33, 0x20, URZ ;  /* 0x0000002021447890 */ /* 0x000fc8000fffe1ff */
[----:B------:R-:W-:Y:S02]  /*1420*/  LOP3.LUT R29, R0, 0xff0000, RZ, 0xc0, !PT ;  /* 0x00ff0000001d7812 */ /* 0x000fe400078ec0ff */
[----:B------:R-:W-:-:S05]  /*1430*/  PRMT R0, R23, 0x7773, RZ ;  /* 0x0000777317007816 */ /* 0x000fca00000000ff */
[----:B------:R-:W-:Y:S01]  /*1440*/  IMAD R29, R0, 0x1000000, R29 ;  /* 0x01000000001d7824 */ /* 0x000fe200078e021d */
[C---:B------:R-:W-:Y:S02]  /*1450*/  PRMT R0, R23.reuse, 0x7771, RZ ;  /* 0x0000777117007816 */ /* 0x040fe400000000ff */
[----:B------:R-:W-:Y:S02]  /*1460*/  SHF.L.U32 R26, R24, UR33, RZ ;  /* 0x00000021181a7c19 */ /* 0x000fe400080006ff */
[----:B------:R-:W-:Y:S01]  /*1470*/  SHF.R.U32.HI R27, RZ, UR68, R24 ;  /* 0x00000044ff1b7c19 */ /* 0x000fe20008011618 */
[----:B------:R-:W-:Y:S01]  /*1480*/  IMAD.SHL.U32 R0, R0, 0x100, RZ ;  /* 0x0000010000007824 */ /* 0x000fe200078e00ff */
[----:B------:R-:W-:Y:S02]  /*1490*/  PRMT R23, R23, 0x7770, RZ ;  /* 0x0000777017177816 */ /* 0x000fe400000000ff */
[----:B------:R-:W-:Y:S02]  /*14a0*/  IADD3 R27, PT, PT, R27, R26, R25 ;  /* 0x0000001a1b1b7210 */ /* 0x000fe40007ffe019 */
[----:B------:R-:W-:-:S02]  /*14b0*/  LOP3.LUT R23, R23, R29, R0, 0xfe, !PT ;  /* 0x0000001d17177212 */ /* 0x000fc400078efe00 */
        /* <DEDUP_REMOVED lines=119> */
[----:B------:R-:W-:Y:S01]  /*1c30*/  LOP3.LUT R24, R25, R14, R0, 0xb8, !PT ;  /* 0x0000000e19187212 */ /* 0x000fe200078eb800 */
[----:B------:R-:W-:-:S03]  /*1c40*/  UIADD3 UR68, UPT, UPT, -UR67, 0x20, URZ ;  /* 0x0000002043447890 */ /* 0x000fc6000fffe1ff */
[----:B------:R-:W-:-:S05]  /*1c50*/  IADD3 R15, PT, PT, R24, UR63, R15 ;  /* 0x0000003f180f7c10 */ /* 0x000fca000fffe00f */
[----:B------:R-:W-:-:S05]  /*1c60*/  IMAD.IADD R15, R15, 0x1, R20 ;  /* 0x000000010f0f7824 */ /* 0x000fca00078e0214 */
[----:B------:R-:W-:Y:S01]  /*1c70*/  SHF.R.U32.HI R24, RZ, UR68, R15 ;  /* 0x00000044ff187c19 */ /* 0x000fe2000801160f */
[----:B------:R-:W0:Y:S01]  /*1c80*/  LDCU.128 UR68, c[0x3][0x90] ;  /* 0x00c01200ff4477ac */ /* 0x000e220008000c00 */
[----:B------:R-:W-:-:S04]  /*1c90*/  SHF.L.U32 R15, R15, UR67, RZ ;  /* 0x000000430f0f7c19 */ /* 0x000fc800080006ff */
[----:B------:R-:W-:-:S04]  /*1ca0*/  IADD3 R15, PT, PT, R24, R15, R0 ;  /* 0x0000000f180f7210 */ /* 0x000fc80007ffe000 */
[----:B------:R-:W-:-:S04]  /*1cb0*/  LOP3.LUT R27, R15, R0, R25, 0x96, !PT ;  /* 0x000000000f1b7212 */ /* 0x000fc800078e9619 */
[----:B-1----:R-:W-:Y:S01]  /*1cc0*/  IADD3 R14, PT, PT, R27, UR72, R14 ;  /* 0x000000481b0e7c10 */ /* 0x002fe2000fffe00e */
[----:B0-----:R-:W-:-:S04]  /*1cd0*/  UIADD3 UR72, UPT, UPT, -UR68, 0x20, URZ ;  /* 0x0000002044487890 */ /* 0x001fc8000fffe1ff */
        /* <DEDUP_REMOVED lines=20> */
[----:B------:R-:W-:Y:S01]  /*1e20*/  IADD3 R15, PT, PT, R24, UR75, R15 ;  /* 0x0000004b180f7c10 */ /* 0x000fe2000fffe00f */
[----:B------:R-:W0:Y:S04]  /*1e30*/  LDCU.128 UR72, c[0x3][0x1a0] ;  /* 0x00c03400ff4877ac */ /* 0x000e280008000c00 */
[----:B------:R-:W-:-:S05]  /*1e40*/  IMAD.IADD R15, R15, 0x1, R22 ;  /* 0x000000010f0f7824 */ /* 0x000fca00078e0216 */
[----:B------:R-:W-:Y:S02]  /*1e50*/  SHF.L.U32 R27, R15, UR71, RZ ;  /* 0x000000470f1b7c19 */ /* 0x000fe400080006ff */
[----:B------:R-:W-:Y:S01]  /*1e60*/  SHF.R.U32.HI R15, RZ, UR68, R15 ;  /* 0x00000044ff0f7c19 */ /* 0x000fe2000801160f */
[----:B------:R-:W1:Y:S03]  /*1e70*/  LDCU.128 UR68, c[0x3][0xa0] ;  /* 0x00c01400ff4477ac */ /* 0x000e660008000c00 */
[----:B------:R-:W-:-:S04]  /*1e80*/  IADD3 R15, PT, PT, R15, R27, R0 ;  /* 0x0000001b0f0f7210 */ /* 0x000fc80007ffe000 */
[----:B------:R-:W-:-:S04]  /*1e90*/  LOP3.LUT R27, R15, R0, R25, 0x96, !PT ;  /* 0x000000000f1b7212 */ /* 0x000fc800078e9619 */
[----:B0-----:R-:W-:-:S05]  /*1ea0*/  IADD3 R14, PT, PT, R27, UR72, R14 ;  /* 0x000000481b0e7c10 */ /* 0x001fca000fffe00e */
[----:B------:R-:W-:Y:S01]  /*1eb0*/  IMAD.IADD R14, R14, 0x1, R5 ;  /* 0x000000010e0e7824 */ /* 0x000fe200078e0205 */
[----:B-1----:R-:W-:-:S04]  /*1ec0*/  UIADD3 UR72, UPT, UPT, -UR68, 0x20, URZ ;  /* 0x0000002044487890 */ /* 0x002fc8000fffe1ff */
        /* <DEDUP_REMOVED lines=198> */
[----:B------:R1:W-:Y:S03]  /*2b30*/  STL.128 [R1+0x30], R20 ;  /* 0x0000301401007387 */ /* 0x0003e60000100c00 */
[----:B------:R-:W-:Y:S01]  /*2b40*/  IADD3 R0, PT, PT, R0, UR75, R5 ;  /* 0x0000004b00007c10 */ /* 0x000fe2000fffe005 */
[----:B------:R-:W-:-:S04]  /*2b50*/  UIADD3 UR68, UPT, UPT, -UR71, 0x20, URZ ;  /* 0x0000002047447890 */ /* 0x000fc8000fffe1ff */
[----:B------:R-:W-:-:S05]  /*2b60*/  IMAD.IADD R0, R0, 0x1, R17 ;  /* 0x0000000100007824 */ /* 0x000fca00078e0211 */
[----:B------:R-:W-:Y:S02]  /*2b70*/  SHF.L.U32 R6, R0, UR71, RZ ;  /* 0x0000004700067c19 */ /* 0x000fe400080006ff */
[----:B------:R-:W-:-:S04]  /*2b80*/  SHF.R.U32.HI R0, RZ, UR68, R0 ;  /* 0x00000044ff007c19 */ /* 0x000fc80008011600 */
[----:B------:R-:W-:Y:S01]  /*2b90*/  IADD3 R0, PT, PT, R0, R6, R9 ;  /* 0x0000000600007210 */ /* 0x000fe20007ffe009 */
[----:B------:R-:W-:Y:S02]  /*2ba0*/  IMAD.IADD R12, R12, 0x1, R4 ;  /* 0x000000010c0c7824 */ /* 0x000fe400078e0204 */
[----:B------:R-:W-:Y:S02]  /*2bb0*/  IMAD.IADD R3, R3, 0x1, R7 ;  /* 0x0000000103037824 */ /* 0x000fe400078e0207 */
[----:B------:R-:W-:Y:S02]  /*2bc0*/  IMAD.IADD R13, R13, 0x1, R0 ;  /* 0x000000010d0d7824 */ /* 0x000fe400078e0200 */
[----:B------:R-:W-:Y:S02]  /*2bd0*/  IMAD.IADD R2, R2, 0x1, R9 ;  /* 0x0000000102027824 */ /* 0x000fe400078e0209 */
[----:B-1----:R-:W-:-:S07]  /*2be0*/  IMAD.MOV.U32 R0, RZ, RZ, RZ ;  /* 0x000000ffff007224 */ /* 0x002fce00078e00ff */
.L_x_0:
[----:B------:R-:W-:Y:S05]  /*2bf0*/  BRA.U UP0, `(.L_x_1) ;  /* 0xffffffdd00187547 */ /* 0x000fea000b83ffff */
[----:B------:R-:W1:Y:S01]  /*2c00*/  LDC.U8 R0, c[0x3][0x210] ;  /* 0x00c08400ff007b82 */ /* 0x000e620000000000 */
[----:B0-----:R-:W-:Y:S01]  /*2c10*/  IMAD.MOV.U32 R4, RZ, RZ, 0x38 ;  /* 0x00000038ff047424 */ /* 0x001fe200078e00ff */
[----:B------:R0:W-:Y:S01]  /*2c20*/  STL.64 [R1+0x48], R12 ;  /* 0x0000480c01007387 */ /* 0x0001e20000100a00 */
[----:B------:R-:W-:-:S03]  /*2c30*/  IMAD.MOV.U32 R5, RZ, RZ, 0x0 ;  /* 0x00000000ff057424 */ /* 0x000fc600078e00ff */
[----:B------:R2:W-:Y:S02]  /*2c40*/  STL.64 [R1+0x50], R2 ;  /* 0x0000500201007387 */ /* 0x0005e40000100a00 */
[----:B------:R-:W3:Y:S02]  /*2c50*/  LDC.U8 R6, c[0x3][0x211] ;  /* 0x00c08440ff067b82 */ /* 0x000ee40000000000 */
[----:B------:R4:W-:Y:S06]  /*2c60*/  STL.64 [R1+0x40], R4 ;  /* 0x0000400401007387 */ /* 0x0009ec0000100a00 */
[----:B------:R-:W5:Y:S01]  /*2c70*/  LDC.U8 R8, c[0x3][0x212] ;  /* 0x00c08480ff087b82 */ /* 0x000f620000000000 */
[----:B-1----:R1:W-:Y:S07]  /*2c80*/  STL.U8 [R1+0x5e], R0 ;  /* 0x00005e0001007387 */ /* 0x0023ee0000100000 */
[----:B------:R-:W0:Y:S01]  /*2c90*/  LDC.U8 R10, c[0x3][0x213] ;  /* 0x00c084c0ff0a7b82 */ /* 0x000e220000000000 */
[----:B---3--:R3:W-:Y:S07]  /*2ca0*/  STL.U8 [R1+0x5f], R6 ;  /* 0x00005f0601007387 */ /* 0x0087ee0000100000 */
[----:B------:R-:W2:Y:S01]  /*2cb0*/  LDC.U8 R14, c[0x3][0x214] ;  /* 0x00c08500ff0e7b82 */ /* 0x000ea20000000000 */
[----:B-----5:R-:W-:Y:S07]  /*2cc0*/  STL.U8 [R1+0x60], R8 ;  /* 0x0000600801007387 */ /* 0x020fee0000100000 */
[----:B------:R-:W5:Y:S08]  /*2cd0*/  LDC.U8 R16, c[0x3][0x215] ;  /* 0x00c08540ff107b82 */ /* 0x000f700000000000 */
[----:B------:R-:W4:Y:S01]  /*2ce0*/  LDC.U8 R18, c[0x3][0x216] ;  /* 0x00c08580ff127b82 */ /* 0x000f220000000000 */
[----:B0-----:R-:W-:Y:S07]  /*2cf0*/  STL.U8 [R1+0x61], R10 ;  /* 0x0000610a01007387 */ /* 0x001fee0000100000 */
[----:B------:R-:W0:Y:S01]  /*2d00*/  LDC.U8 R20, c[0x3][0x217] ;  /* 0x00c085c0ff147b82 */ /* 0x000e220000000000 */
[----:B--2---:R-:W-:Y:S07]  /*2d10*/  STL.U8 [R1+0x62], R14 ;  /* 0x0000620e01007387 */ /* 0x004fee0000100000 */
[----:B------:R-:W2:Y:S01]  /*2d20*/  LDC.U8 R12, c[0x3][0x218] ;  /* 0x00c08600ff0c7b82 */ /* 0x000ea20000000000 */
[----:B-----5:R-:W-:Y:S07]  /*2d30*/  STL.U8 [R1+0x63], R16 ;  /* 0x0000631001007387 */ /* 0x020fee0000100000 */
[----:B------:R-:W5:Y:S01]  /*2d40*/  LDC.U8 R2, c[0x3][0x219] ;  /* 0x00c08640ff027b82 */ /* 0x000f620000000000 */
[----:B----4-:R-:W-:Y:S07]  /*2d50*/  STL.U8 [R1+0x64], R18 ;  /* 0x0000641201007387 */ /* 0x010fee0000100000 */
[----:B------:R-:W4:Y:S01]  /*2d60*/  LDC.U8 R4, c[0x3][0x21a] ;  /* 0x00c08680ff047b82 */ /* 0x000f220000000000 */
[----:B0-----:R-:W-:Y:S07]  /*2d70*/  STL.U8 [R1+0x65], R20 ;  /* 0x0000651401007387 */ /* 0x001fee0000100000 */
[----:B-1----:R-:W0:Y:S01]  /*2d80*/  LDC.U8 R0, c[0x3][0x21b] ;  /* 0x00c086c0ff007b82 */ /* 0x002e220000000000 */
[----:B--2---:R-:W-:Y:S07]  /*2d90*/  STL.U8 [R1+0x66], R12 ;  /* 0x0000660c01007387 */ /* 0x004fee0000100000 */
[----:B---3--:R-:W1:Y:S01]  /*2da0*/  LDC.U8 R6, c[0x3][0x21c] ;  /* 0x00c08700ff067b82 */ /* 0x008e620000000000 */
[----:B-----5:R-:W-:Y:S07]  /*2db0*/  STL.U8 [R1+0x67], R2 ;  /* 0x0000670201007387 */ /* 0x020fee0000100000 */
[----:B------:R-:W2:Y:S01]  /*2dc0*/  LDC.U8 R22, c[0x3][0x21d] ;  /* 0x00c08740ff167b82 */ /* 0x000ea20000000000 */
[----:B----4-:R-:W-:Y:S07]  /*2dd0*/  STL.U8 [R1+0x68], R4 ;  /* 0x0000680401007387 */ /* 0x010fee0000100000 */
[----:B------:R-:W3:Y:S01]  /*2de0*/  LDC.U8 R24, c[0x3][0x21e] ;  /* 0x00c08780ff187b82 */ /* 0x000ee20000000000 */
[----:B0-----:R0:W-:Y:S07]  /*2df0*/  STL.U8 [R1+0x69], R0 ;  /* 0x0000690001007387 */ /* 0x0011ee0000100000 */
[----:B------:R-:W4:Y:S01]  /*2e00*/  LDC.U8 R26, c[0x3][0x21f] ;  /* 0x00c087c0ff1a7b82 */ /* 0x000f220000000000 */
[----:B-1----:R1:W-:Y:S07]  /*2e10*/  STL.U8 [R1+0x6a], R6 ;  /* 0x00006a0601007387 */ /* 0x0023ee0000100000 */
[----:B------:R-:W5:Y:S01]  /*2e20*/  LDC.U8 R28, c[0x3][0x220] ;  /* 0x00c08800ff1c7b82 */ /* 0x000f620000000000 */
[----:B--2---:R2:W-:Y:S07]  /*2e30*/  STL.U8 [R1+0x6b], R22 ;  /* 0x00006b1601007387 */ /* 0x0045ee0000100000 */
[----:B------:R-:W0:Y:S01]  /*2e40*/  LDC.U8 R3, c[0x3][0x221] ;  /* 0x00c08840ff037b82 */ /* 0x000e220000000000 */
[----:B---3--:R3:W-:Y:S07]  /*2e50*/  STL.U8 [R1+0x6c], R24 ;  /* 0x00006c1801007387 */ /* 0x0087ee0000100000 */
[----:B------:R-:W1:Y:S01]  /*2e60*/  LDC.U8 R5, c[0x3][0x222] ;  /* 0x00c08880ff057b82 */ /* 0x000e620000000000 */
[----:B----4-:R4:W-:Y:S07]  /*2e70*/  STL.U8 [R1+0x6d], R26 ;  /* 0x00006d1a01007387 */ /* 0x0109ee0000100000 */
[----:B------:R-:W2:Y:S01]  /*2e80*/  LDC.U8 R7, c[0x3][0x223] ;  /* 0x00c088c0ff077b82 */ /* 0x000ea20000000000 */
[----:B-----5:R5:W-:Y:S07]  /*2e90*/  STL.U8 [R1+0x6e], R28 ;  /* 0x00006e1c01007387 */ /* 0x020bee0000100000 */
        /* <DEDUP_REMOVED lines=11> */
[----:B-----5:R5:W-:Y:S04]  /*2f50*/  STL.U8 [R1+0x74], R13 ;  /* 0x0000740d01007387 */ /* 0x020be80000100000 */
[----:B0-----:R0:W-:Y:S03]  /*2f60*/  STL.U8 [R1+0x75], R15 ;  /* 0x0000750f01007387 */ /* 0x0011e60000100000 */
[----:B------:R-:W3:Y:S01]  /*2f70*/  LDC.U8 R0, c[0x3][0x22a] ;  /* 0x00c08a80ff007b82 */ /* 0x000ee20000000000 */
[----:B-1----:R1:W-:Y:S07]  /*2f80*/  STL.U8 [R1+0x76], R17 ;  /* 0x0000761101007387 */ /* 0x0023ee0000100000 */
[----:B------:R-:W4:Y:S01]  /*2f90*/  LDC.U8 R2, c[0x3][0x22b] ;  /* 0x00c08ac0ff027b82 */ /* 0x000f220000000000 */
[----:B--2---:R2:W-:Y:S07]  /*2fa0*/  STL.U8 [R1+0x77], R19 ;  /* 0x0000771301007387 */ /* 0x0045ee0000100000 */
[----:B------:R-:W5:Y:S08]  /*2fb0*/  LDC.U8 R4, c[0x3][0x22c] ;  /* 0x00c08b00ff047b82 */ /* 0x000f700000000000 */
[----:B------:R-:W0:Y:S01]  /*2fc0*/  LDC.U8 R6, c[0x3][0x22d] ;  /* 0x00c08b40ff067b82 */ /* 0x000e220000000000 */
[----:B---3--:R3:W-:Y:S07]  /*2fd0*/  STL.U8 [R1+0x78], R0 ;  /* 0x0000780001007387 */ /* 0x0087ee0000100000 */
[----:B------:R-:W1:Y:S01]  /*2fe0*/  LDC.U8 R8, c[0x3][0x22e] ;  /* 0x00c08b80ff087b82 */ /* 0x000e620000000000 */
[----:B----4-:R3:W-:Y:S07]  /*2ff0*/  STL.U8 [R1+0x79], R2 ;  /* 0x0000790201007387 */ /* 0x0107ee0000100000 */
[----:B------:R-:W4:Y:S01]  /*3000*/  LDC.U8 R10, c[0x3][0x22f] ;  /* 0x00c08bc0ff0a7b82 */ /* 0x000f220000000000 */
[----:B-----5:R3:W-:Y:S07]  /*3010*/  STL.U8 [R1+0x7a], R4 ;  /* 0x00007a0401007387 */ /* 0x0207ee0000100000 */
[----:B------:R-:W5:Y:S01]  /*3020*/  LDC.U8 R12, c[0x3][0x230] ;  /* 0x00c08c00ff0c7b82 */ /* 0x000f620000000000 */
[----:B0-----:R3:W-:Y:S07]  /*3030*/  STL.U8 [R1+0x7b], R6 ;  /* 0x00007b0601007387 */ /* 0x0017ee0000100000 */
[----:B------:R-:W0:Y:S01]  /*3040*/  LDC.U8 R14, c[0x3][0x231] ;  /* 0x00c08c40ff0e7b82 */ /* 0x000e220000000000 */
[----:B-1----:R3:W-:Y:S07]  /*3050*/  STL.U8 [R1+0x7c], R8 ;  /* 0x00007c0801007387 */ /* 0x0027ee0000100000 */
        /* <DEDUP_REMOVED lines=30> */
[----:B--2---:R-:W0:Y:S01]  /*3240*/  LDC.U8 R19, c[0x3][0x241] ;  /* 0x00c09040ff137b82 */ /* 0x004e220000000000 */
[----:B-1----:R3:W-:Y:S04]  /*3250*/  STL.U8 [R1+0x8c], R13 ;  /* 0x00008c0d01007387 */ /* 0x0027e80000100000 */
[----:B----4-:R3:W-:Y:S04]  /*3260*/  STL.U8 [R1+0x8d], R15 ;  /* 0x00008d0f01007387 */ /* 0x0107e80000100000 */
[----:B-----5:R3:W-:Y:S04]  /*3270*/  STL.U8 [R1+0x8e], R17 ;  /* 0x00008e1101007387 */ /* 0x0207e80000100000 */
[----:B0-----:R3:W-:Y:S02]  /*3280*/  STL.U8 [R1+0x8f], R19 ;  /* 0x00008f1301007387 */ /* 0x0017e40000100000 */
.L_x_2:
[----:B------:R-:W-:Y:S05]  /*3290*/  BRA `(.L_x_2) ;  /* 0xfffffffc00fc7947 */ /* 0x000fea000383ffff */
.L_x_3:
[----:B------:R-:W-:-:S00]  /*32a0*/  BRA `(.L_x_3) ;  /* 0xfffffffc00fc7947 */ /* 0x000fc0000383ffff */
[----:B------:R-:W-:-:S00]  /*32b0*/  NOP ;  /* 0x0000000000007918 */ /* 0x000fc00000000000 */
        /* <DEDUP_REMOVED lines=12> */
.L_x_9:


//--------------------- .text._Z9MD5KernelPKcPc   --------------------------
	.section	.text._Z9MD5KernelPKcPc,"ax",@progbits
	.align	128
        .global         _Z9MD5KernelPKcPc
        .type           _Z9MD5KernelPKcPc,@function
        .size           _Z9MD5KernelPKcPc,(.L_x_10 - _Z9MD5KernelPKcPc)
        .other          _Z9MD5KernelPKcPc,@"STO_CUDA_ENTRY STV_DEFAULT"
_Z9MD5KernelPKcPc:
.text._Z9MD5KernelPKcPc:
[----:B------:R-:W0:Y:S08]  /*0000*/  LDC R1, c[0x0][0x37c] ;  /* 0x0000df00ff017b82 */ /* 0x000e300000000800 */
[----:B------:R-:W1:Y:S01]  /*0010*/  LDC.64 R4, c[0x3][0x8] ;  /* 0x00c00200ff047b82 */ /* 0x000e620000000a00 */
[----:B0-----:R-:W-:Y:S01]  /*0020*/  VIADD R1, R1, 0xffffff50 ;  /* 0xffffff5001017836 */ /* 0x001fe20000000000 */
[----:B------:R-:W0:Y:S01]  /*0030*/  LDCU UR4, c[0x3][URZ] ;  /* 0x00c00000ff0477ac */ /* 0x000e220008000800 */
[----:B------:R-:W-:-:S02]  /*0040*/  IMAD.MOV.U32 R6, RZ, RZ, 0x6 ;  /* 0x00000006ff067424 */ /* 0x000fc400078e00ff */
[----:B------:R-:W-:Y:S01]  /*0050*/  IMAD.MOV.U32 R7, RZ, RZ, 0x0 ;  /* 0x00000000ff077424 */ /* 0x000fe200078e00ff */
[----:B------:R-:W-:Y:S01]  /*0060*/  STL.64 [R1+0x58], RZ ;  /* 0x000058ff01007387 */ /* 0x000fe20000100a00 */
[----:B------:R-:W2:Y:S01]  /*0070*/  LDCU.64 UR6, c[0x0][0x358] ;  /* 0x00006b00ff0677ac */ /* 0x000ea20008000a00 */
[----:B------:R-:W3:Y:S02]  /*0080*/  LDC.64 R2, c[0x3][RZ] ;  /* 0x00c00000ff027b82 */ /* 0x000ee40000000a00 */
[----:B------:R4:W-:Y:S01]  /*0090*/  STL.64 [R1+0x40], R6 ;  /* 0x0000400601007387 */ /* 0x0009e20000100a00 */
[----:B------:R-:W0:Y:S03]  /*00a0*/  LDCU.64 UR10, c[0x0][0x380] ;  /* 0x00007000ff0a77ac */ /* 0x000e260008000a00 */
[----:B------:R-:W-:Y:S01]  /*00b0*/  STL.128 [R1+0x60], RZ ;  /* 0x000060ff01007387 */ /* 0x000fe20000100c00 */
[----:B------:R-:W-:Y:S01]  /*00c0*/  UMOV UR5, URZ ;  /* 0x000000ff00057c82 */ /* 0x000fe20008000000 */
[----:B------:R-:W5:Y:S02]  /*00d0*/  LDC.64 R84, c[0x3][0x10] ;  /* 0x00c00400ff547b82 */ /* 0x000f640000000a00 */
[----:B------:R-:W-:Y:S04]  /*00e0*/  STL.128 [R1+0x70], RZ ;  /* 0x000070ff01007387 */ /* 0x000fe80000100c00 */
[----:B------:R-:W-:Y:S02]  /*00f0*/  STL.128 [R1+0x80], RZ ;  /* 0x000080ff01007387 */ /* 0x000fe40000100c00 */
[----:B------:R-:W2:Y:S02]  /*0100*/  LDC.64 R82, c[0x3][0x18] ;  /* 0x00c00600ff527b82 */ /* 0x000ea40000000a00 */
[----:B-1----:R1:W-:Y:S04]  /*0110*/  STL.64 [R1+0x50], R4 ;  /* 0x0000500401007387 */ /* 0x0023e80000100a00 */
[----:B------:R-:W-:Y:S02]  /*0120*/  STL.128 [R1+0x90], RZ ;  /* 0x000090ff01007387 */ /* 0x000fe40000100c00 */
[----:B------:R-:W0:Y:S02]  /*0130*/  LDC.64 R80, c[0x3][0x20] ;  /* 0x00c00800ff507b82 */ /* 0x000e240000000a00 */
[----:B---3--:R3:W-:Y:S04]  /*0140*/  STL.64 [R1+0x48], R2 ;  /* 0x0000480201007387 */ /* 0x0087e80000100a00 */
[----:B------:R0:W-:Y:S02]  /*0150*/  STL.64 [R1+0xa0], RZ ;  /* 0x0000a0ff01007387 */ /* 0x0001e40000100a00 */
[----:B------:R-:W1:Y:S01]  /*0160*/  LDC.64 R78, c[0x3][0x28] ;  /* 0x00c00a00ff4e7b82 */ /* 0x000e620000000a00 */
[----:B-----5:R-:W-:-:S02]  /*0170*/  IADD3 R86, PT, PT, -R84, 0x20, RZ ;  /* 0x0000002054567810 */ /* 0x020fc40007ffe1ff */
[----:B------:R-:W-:-:S05]  /*0180*/  IADD3 R85, PT, PT, -R85, 0x20, RZ ;  /* 0x0000002055557810 */ /* 0x000fca0007ffe1ff */
[----:B----4-:R-:W4:Y:S01]  /*0190*/  LDC.64 R6, c[0x3][0x60] ;  /* 0x00c01800ff067b82 */ /* 0x010f220000000a00 */
[----:B--2---:R-:W-:Y:S02]  /*01a0*/  IADD3 R84, PT, PT, -R82, 0x20, RZ ;  /* 0x0000002052547810 */ /* 0x004fe40007ffe1ff */
[----:B------:R-:W-:-:S05]  /*01b0*/  IADD3 R83, PT, PT, -R83, 0x20, RZ ;  /* 0x0000002053537810 */ /* 0x000fca0007ffe1ff */
[----:B------:R-:W2:Y:S01]  /*01c0*/  LDC.64 R14, c[0x3][0x30] ;  /* 0x00c00c00ff0e7b82 */ /* 0x000ea20000000a00 */
[----:B0-----:R-:W-:Y:S02]  /*01d0*/  IADD3 R82, PT, PT, -R80, 0x20, RZ ;  /* 0x0000002050527810 */ /* 0x001fe40007ffe1ff */
[----:B------:R-:W-:-:S05]  /*01e0*/  IADD3 R81, PT, PT, -R81, 0x20, RZ ;  /* 0x0000002051517810 */ /* 0x000fca0007ffe1ff */
[----:B------:R-:W0:Y:S01]  /*01f0*/  LDC.64 R16, c[0x3][0x38] ;  /* 0x00c00e00ff107b82 */ /* 0x000e220000000a00 */
[----:B-1----:R-:W-:Y:S02]  /*0200*/  IADD3 R80, PT, PT, -R78, 0x20, RZ ;  /* 0x000000204e507810 */ /* 0x002fe40007ffe1ff */
[----:B------:R-:W-:-:S05]  /*0210*/  IADD3 R79, PT, PT, -R79, 0x20, RZ ;  /* 0x000000204f4f7810 */ /* 0x000fca0007ffe1ff */
[----:B------:R-:W1:Y:S01]  /*0220*/  LDC.64 R8, c[0x3][0x48] ;  /* 0x00c01200ff087b82 */ /* 0x000e620000000a00 */
[----:B----4-:R-:W-:Y:S02]  /*0230*/  IADD3 R41, PT, PT, -R6, 0x20, RZ ;  /* 0x0000002006297810 */ /* 0x010fe40007ffe1ff */
[----:B------:R-:W-:-:S05]  /*0240*/  IADD3 R42, PT, PT, -R7, 0x20, RZ ;  /* 0x00000020072a7810 */ /* 0x000fca0007ffe1ff */
[----:B------:R-:W4:Y:S01]  /*0250*/  LDC.64 R10, c[0x3][0x50] ;  /* 0x00c01400ff0a7b82 */ /* 0x000f220000000a00 */
        /* <DEDUP_REMOVED lines=8> */
[----:B---3--:R-:W1:Y:S01]  /*02e0*/  LDC.64 R2, c[0x3][0x68] ;  /* 0x00c01a00ff027b82 */ /* 0x008e620000000a00 */
[----:B----4-:R-:W-:Y:S02]  /*02f0*/  IADD3 R37, PT, PT, -R10, 0x20, RZ ;  /* 0x000000200a257810 */ /* 0x010fe40007ffe1ff */
[----:B------:R-:W-:Y:S02]  /*0300*/  IADD3 R38, PT, PT, -R11, 0x20, RZ ;  /* 0x000000200b267810 */ /* 0x000fe40007ffe1ff */
[----:B--2---:R-:W-:-:S03]  /*0310*/  IADD3 R39, PT, PT, -R12, 0x20, RZ ;  /* 0x000000200c277810 */ /* 0x004fc60007ffe1ff */
[----:B------:R-:W2:Y:S01]  /*0320*/  LDC.64 R6, c[0x3][0xb8] ;  /* 0x00c02e00ff067b82 */ /* 0x000ea20000000a00 */
[----:B------:R-:W-:Y:S02]  /*0330*/  IADD3 R40, PT, PT, -R13, 0x20, RZ ;  /* 0x000000200d287810 */ /* 0x000fe40007ffe1ff */
[----:B0-----:R-:W-:-:S05]  /*0340*/  IADD3 R45, PT, PT, -R4, 0x20, RZ ;  /* 0x00000020042d7810 */ /* 0x001fca0007ffe1ff */
[----:B------:R-:W0:Y:S01]  /*0350*/  LDC.64 R18, c[0x3][0x40] ;  /* 0x00c01000ff127b82 */ /* 0x000e220000000a00 */
[----:B------:R-:W-:Y:S02]  /*0360*/  IADD3 R46, PT, PT, -R5, 0x20, RZ ;  /* 0x00000020052e7810 */ /* 0x000fe40007ffe1ff */
[----:B-1----:R-:W-:-:S05]  /*0370*/  IADD3 R43, PT, PT, -R2, 0x20, RZ ;  /* 0x00000020022b7810 */ /* 0x002fca0007ffe1ff */
[----:B------:R-:W1:Y:S01]  /*0380*/  LDC.64 R14, c[0x3][0x78] ;  /* 0x00c01e00ff0e7b82 */ /* 0x000e620000000a00 */
[----:B------:R-:W-:-:S07]  /*0390*/  IADD3 R44, PT, PT, -R3, 0x20, RZ ;  /* 0x00000020032c7810 */ /* 0x000fce0007ffe1ff */
[----:B------:R-:W3:Y:S01]  /*03a0*/  LDC.64 R16, c[0x3][0x80] ;  /* 0x00c02000ff107b82 */ /* 0x000ee20000000a00 */
        /* <DEDUP_REMOVED lines=9> */
[----:B---3--:R-:W-:Y:S02]  /*0440*/  IADD3 R49, PT, PT, -R16, 0x20, RZ ;  /* 0x0000002010317810 */ /* 0x008fe40007ffe1ff */
[----:B------:R-:W-:-:S05]  /*0450*/  IADD3 R50, PT, PT, -R17, 0x20, RZ ;  /* 0x0000002011327810 */ /* 0x000fca0007ffe1ff */
        /* <DEDUP_REMOVED lines=8> */
[----:B------:R-:W-:Y:S02]  /*04e0*/  IADD3 R60, PT, PT, -R13, 0x20, RZ ;  /* 0x000000200d3c7810 */ /* 0x000fe40007ffe1ff */
[----:B---3--:R-:W-:-:S03]  /*04f0*/  IADD3 R67, PT, PT, -R4, 0x20, RZ ;  /* 0x0000002004437810 */ /* 0x008fc60007ffe1ff */
[----:B------:R-:W1:Y:S01]  /*0500*/  LDC.64 R6, c[0x3][0xf8] ;  /* 0x00c03e00ff067b82 */ /* 0x000e620000000a00 */
[----:B------:R-:W-:Y:S02]  /*0510*/  IADD3 R68, PT, PT, -R5, 0x20, RZ ;  /* 0x0000002005447810 */ /* 0x000fe40007ffe1ff */
[----:B--2---:R-:W-:-:S05]  /*0520*/  IADD3 R58, PT, PT, -R21, 0x20, RZ ;  /* 0x00000020153a7810 */ /* 0x004fca0007ffe1ff */
[----:B------:R-:W2:Y:S01]  /*0530*/  LDC.64 R18, c[0x3][0x90] ;  /* 0x00c02400ff127b82 */ /* 0x000ea20000000a00 */
[----:B------:R-:W-:Y:S01]  /*0540*/  IADD3 R57, PT, PT, -R20, 0x20, RZ ;  /* 0x0000002014397810 */ /* 0x000fe20007ffe1ff */
[----:B------:R-:W-:Y:S01]  /*0550*/  IMAD.U32 R20, RZ, RZ, UR4 ;  /* 0x00000004ff147e24 */ /* 0x000fe2000f8e00ff */
[----:B------:R-:W-:Y:S01]  /*0560*/  UMOV UR4, URZ ;  /* 0x000000ff00047c82 */ /* 0x000fe20008000000 */
[----:B0-----:R-:W-:-:S04]  /*0570*/  IADD3 R69, PT, PT, -R2, 0x20, RZ ;  /* 0x0000002002457810 */ /* 0x001fc80007ffe1ff */
[----:B------:R-:W0:Y:S01]  /*0580*/  LDC.64 R22, c[0x3][0xb0] ;  /* 0x00c02c00ff167b82 */ /* 0x000e220000000a00 */
[----:B------:R-:W-:-:S07]  /*0590*/  IADD3 R70, PT, PT, -R3, 0x20, RZ ;  /* 0x0000002003467810 */ /* 0x000fce0007ffe1ff */
[----:B------:R-:W3:Y:S01]  /*05a0*/  LDC.64 R24, c[0x3][0xc0] ;  /* 0x00c03000ff187b82 */ /* 0x000ee20000000a00 */
[----:B-1----:R-:W-:Y:S01]  /*05b0*/  IADD3 R89, PT, PT, -R6, 0x20, RZ ;  /* 0x0000002006597810 */ /* 0x002fe20007ffe1ff */
[----:B------:R-:W-:Y:S01]  /*05c0*/  IMAD.MOV.U32 R6, RZ, RZ, RZ ;  /* 0x000000ffff067224 */ /* 0x000fe200078e00ff */
[----:B------:R-:W-:-:S05]  /*05d0*/  IADD3 R90, PT, PT, -R7, 0x20, RZ ;  /* 0x00000020075a7810 */ /* 0x000fca0007ffe1ff */
[----:B------:R-:W1:Y:S01]  /*05e0*/  LDC.64 R16, c[0x3][0xd8] ;  /* 0x00c03600ff107b82 */ /* 0x000e620000000a00 */
[----:B--2---:R-:W-:Y:S02]  /*05f0*/  IADD3 R53, PT, PT, -R18, 0x20, RZ ;  /* 0x0000002012357810 */ /* 0x004fe40007ffe1ff */
[----:B------:R-:W-:-:S05]  /*0600*/  IADD3 R54, PT, PT, -R19, 0x20, RZ ;  /* 0x0000002013367810 */ /* 0x000fca0007ffe1ff */
[----:B------:R-:W2:Y:S01]  /*0610*/  LDC.64 R14, c[0x3][0xe0] ;  /* 0x00c03800ff0e7b82 */ /* 0x000ea20000000a00 */
[----:B0-----:R-:W-:Y:S02]  /*0620*/  IADD3 R61, PT, PT, -R22, 0x20, RZ ;  /* 0x00000020163d7810 */ /* 0x001fe40007ffe1ff */
[----:B------:R-:W-:-:S05]  /*0630*/  IADD3 R62, PT, PT, -R23, 0x20, RZ ;  /* 0x00000020173e7810 */ /* 0x000fca0007ffe1ff */
[----:B------:R-:W0:Y:S01]  /*0640*/  LDC.64 R12, c[0x3][0xe8] ;  /* 0x00c03a00ff0c7b82 */ /* 0x000e220000000a00 */
[----:B---3--:R-:W-:Y:S02]  /*0650*/  IADD3 R65, PT, PT, -R24, 0x20, RZ ;  /* 0x0000002018417810 */ /* 0x008fe40007ffe1ff */
[----:B------:R-:W-:-:S05]  /*0660*/  IADD3 R66, PT, PT, -R25, 0x20, RZ ;  /* 0x0000002019427810 */ /* 0x000fca0007ffe1ff */
[----:B------:R-:W3:Y:S01]  /*0670*/  LDC.64 R4, c[0x3][0xf0] ;  /* 0x00c03c00ff047b82 */ /* 0x000ee20000000a00 */
[----:B-1----:R-:W-:Y:S02]  /*0680*/  IADD3 R0, PT, PT, -R16, 0x20, RZ ;  /* 0x0000002010007810 */ /* 0x002fe40007ffe1ff */
[----:B------:R-:W-:-:S05]  /*0690*/  IADD3 R26, PT, PT, -R17, 0x20, RZ ;  /* 0x00000020111a7810 */ /* 0x000fca0007ffe1ff */
[----:B------:R-:W1:Y:S01]  /*06a0*/  LDC.64 R8, c[0x3][0x100] ;  /* 0x00c04000ff087b82 */ /* 0x000e620000000a00 */
[----:B--2---:R-:W-:Y:S02]  /*06b0*/  IADD3 R27, PT, PT, -R14, 0x20, RZ ;  /* 0x000000200e1b7810 */ /* 0x004fe40007ffe1ff */
[----:B------:R-:W-:-:S05]  /*06c0*/  IADD3 R28, PT, PT, -R15, 0x20, RZ ;  /* 0x000000200f1c7810 */ /* 0x000fca0007ffe1ff */
[----:B------:R-:W2:Y:S01]  /*06d0*/  LDC.64 R10, c[0x3][0x108] ;  /* 0x00c04200ff0a7b82 */ /* 0x000ea20000000a00 */
[----:B0-----:R-:W-:Y:S02]  /*06e0*/  IADD3 R29, PT, PT, -R12, 0x20, RZ ;  /* 0x000000200c1d7810 */ /* 0x001fe40007ffe1ff */
[----:B------:R-:W-:-:S05]  /*06f0*/  IADD3 R71, PT, PT, -R13, 0x20, RZ ;  /* 0x000000200d477810 */ /* 0x000fca0007ffe1ff */
[----:B------:R-:W0:Y:S01]  /*0700*/  LDC R21, c[0x3][0x4] ;  /* 0x00c00100ff157b82 */ /* 0x000e220000000800 */
[----:B---3--:R-:W-:Y:S02]  /*0710*/  IADD3 R87, PT, PT, -R4, 0x20, RZ ;  /* 0x0000002004577810 */ /* 0x008fe40007ffe1ff */
[----:B------:R-:W-:-:S05]  /*0720*/  IADD3 R88, PT, PT, -R5, 0x20, RZ ;  /* 0x0000002005587810 */ /* 0x000fca0007ffe1ff */
[----:B------:R-:W3:Y:S01]  /*0730*/  LDC R2, c[0x3][0x8] ;  /* 0x00c00200ff027b82 */ /* 0x000ee20000000800 */
[----:B-1----:R-:W-:Y:S02]  /*0740*/  IADD3 R91, PT, PT, -R8, 0x20, RZ ;  /* 0x00000020085b7810 */ /* 0x002fe40007ffe1ff */
[----:B------:R-:W-:-:S05]  /*0750*/  IADD3 R92, PT, PT, -R9, 0x20, RZ ;  /* 0x00000020095c7810 */ /* 0x000fca0007ffe1ff */
[----:B------:R-:W1:Y:S01]  /*0760*/  LDC R3, c[0x3][0xc] ;  /* 0x00c00300ff037b82 */ /* 0x000e620000000800 */
[----:B--2---:R-:W-:Y:S02]  /*0770*/  IADD3 R93, PT, PT, -R10, 0x20, RZ ;  /* 0x000000200a5d7810 */ /* 0x004fe40007ffe1ff */
[----:B------:R-:W-:-:S07]  /*0780*/  IADD3 R94, PT, PT, -R11, 0x20, RZ ;  /* 0x000000200b5e7810 */ /* 0x000fce0007ffe1ff */
.L_x_5:
[----:B------:R-:W-:-:S04]  /*0790*/  UIADD3 UR8, UP0, UPT, UR4, UR10, URZ ;  /* 0x0000000a04087290 */ /* 0x000fc8000ff1e0ff */
[----:B------:R-:W-:Y:S02]  /*07a0*/  UIADD3.X UR9, UPT, UPT, UR5, UR11, URZ, UP0, !UPT ;  /* 0x0000000b05097290 */ /* 0x000fe400087fe4ff */
[----:B--2---:R-:W-:-:S04]  /*07b0*/  IMAD.U32 R4, RZ, RZ, UR8 ;  /* 0x00000008ff047e24 */ /* 0x004fc8000f8e00ff */
[----:B------:R-:W-:-:S05]  /*07c0*/  IMAD.U32 R5, RZ, RZ, UR9 ;  /* 0x00000009ff057e24 */ /* 0x000fca000f8e00ff */
[----:B------:R-:W2:Y:S01]  /*07d0*/  LDG.E.U8 R4, desc[UR6][R4.64] ;  /* 0x0000000604047981 */ /* 0x000ea2000c1e1100 */
        /* <DEDUP_REMOVED lines=9> */
[----:B------:R-:W2:Y:S01]  /*0870*/  LDL.64 R8, [R1+0x58] ;  /* 0x0000580001087983 */ /* 0x000ea20000100a00 */
[----:B------:R-:W4:Y:S03]  /*0880*/  LDC.64 R76, c[0x3][0x110] ;  /* 0x00c04400ff4c7b82 */ /* 0x000f260000000a00 */
[----:B------:R-:W5:Y:S04]  /*0890*/  LDL.64 R10, [R1+0x60] ;  /* 0x00006000010a7983 */ /* 0x000f680000100a00 */
[----:B------:R-:W3:Y:S01]  /*08a0*/  LDL.64 R12, [R1+0x68] ;  /* 0x00006800010c7983 */ /* 0x000ee20000100a00 */
[----:B------:R-:W4:Y:S03]  /*08b0*/  LDC.64 R74, c[0x3][0x10] ;  /* 0x00c00400ff4a7b82 */ /* 0x000f260000000a00 */
[----:B------:R-:W4:Y:S04]  /*08c0*/  LDL.64 R14, [R1+0x70] ;  /* 0x00007000010e7983 */ /* 0x000f280000100a00 */
[----:B------:R-:W4:Y:S04]  /*08d0*/  LDL.64 R16, [R1+0x78] ;  /* 0x0000780001107983 */ /* 0x000f280000100a00 */
[----:B------:R-:W4:Y:S01]  /*08e0*/  LDL.64 R18, [R1+0x80] ;  /* 0x0000800001127983 */ /* 0x000f220000100a00 */
[----:B--2---:R-:W-:-:S02]  /*08f0*/  PRMT R4, R9, 0x7772, RZ ;  /* 0x0000777209047816 */ /* 0x004fc400000000ff */
[----:B-----5:R-:W-:-:S03]  /*0900*/  PRMT R6, R11, 0x7772, RZ ;  /* 0x000077720b067816 */ /* 0x020fc600000000ff */
[----:B------:R-:W-:Y:S01]  /*0910*/  IMAD.U32 R5, R4, 0x10000, RZ ;  /* 0x0001000004057824 */ /* 0x000fe200078e00ff */
[----:B------:R-:W-:Y:S01]  /*0920*/  PRMT R4, R9, 0x7773, RZ ;  /* 0x0000777309047816 */ /* 0x000fe200000000ff */
[----:B------:R-:W-:Y:S01]  /*0930*/  IMAD.U32 R7, R6, 0x10000, RZ ;  /* 0x0001000006077824 */ /* 0x000fe200078e00ff */
[----:B------:R-:W-:Y:S02]  /*0940*/  PRMT R6, R11, 0x7773, RZ ;  /* 0x000077730b067816 */ /* 0x000fe400000000ff */
[----:B------:R-:W-:Y:S02]  /*0950*/  LOP3.LUT R5, R5, 0xff0000, RZ, 0xc0, !PT ;  /* 0x00ff000005057812 */ /* 0x000fe400078ec0ff */
[----:B------:R-:W-:-:S03]  /*0960*/  LOP3.LUT R7, R7, 0xff0000, RZ, 0xc0, !PT ;  /* 0x00ff000007077812 */ /* 0x000fc600078ec0ff */
[----:B------:R-:W-:Y:S01]  /*0970*/  IMAD R4, R4, 0x1000000, R5 ;  /* 0x0100000004047824 */ /* 0x000fe200078e0205 */
[----:B------:R-:W-:Y:S01]  /*0980*/  PRMT R5, R9, 0x7771, RZ ;  /* 0x0000777109057816 */ /* 0x000fe200000000ff */
[----:B------:R-:W-:Y:S01]  /*0990*/  IMAD R6, R6, 0x1000000, R7 ;  /* 0x0100000006067824 */ /* 0x000fe200078e0207 */
[----:B------:R-:W-:Y:S02]  /*09a0*/  PRMT R7, R11, 0x7771, RZ ;  /* 0x000077710b077816 */ /* 0x000fe400000000ff */
[----:B------:R-:W-:Y:S01]  /*09b0*/  PRMT R9, R9, 0x7770, RZ ;  /* 0x0000777009097816 */ /* 0x000fe200000000ff */
[----:B------:R-:W-:Y:S01]  /*09c0*/  IMAD.SHL.U32 R5, R5, 0x100, RZ ;  /* 0x0000010005057824 */ /* 0x000fe200078e00ff */
[----:B------:R-:W-:Y:S01]  /*09d0*/  PRMT R11, R11, 0x7770, RZ ;  /* 0x000077700b0b7816 */ /* 0x000fe200000000ff */
[----:B------:R-:W-:-:S03]  /*09e0*/  IMAD.SHL.U32 R7, R7, 0x100, RZ ;  /* 0x0000010007077824 */ /* 0x000fc600078e00ff */
[----:B------:R-:W-:Y:S02]  /*09f0*/  LOP3.LUT R9, R9, R4, R5, 0xfe, !PT ;  /* 0x0000000409097212 */ /* 0x000fe400078efe05 */
[----:B------:R-:W-:-:S05]  /*0a00*/  LOP3.LUT R11, R11, R6, R7, 0xfe, !PT ;  /* 0x000000060b0b7212 */ /* 0x000fca00078efe07 */
[----:B------:R2:W-:Y:S04]  /*0a10*/  STL.128 [R1], R8 ;  /* 0x0000000801007387 */ /* 0x0005e80000100c00 */
[----:B------:R-:W5:Y:S01]  /*0a20*/  LDL.128 R4, [R1] ;  /* 0x0000000001047983 */ /* 0x000f620000100c00 */
[----:B---3--:R-:W-:Y:S02]  /*0a30*/  PRMT R22, R13, 0x7772, RZ ;  /* 0x000077720d167816 */ /* 0x008fe400000000ff */
[----:B----4-:R-:W-:-:S03]  /*0a40*/  PRMT R24, R15, 0x7772, RZ ;  /* 0x000077720f187816 */ /* 0x010fc600000000ff */
[----:B------:R-:W-:Y:S01]  /*0a50*/  IMAD.U32 R23, R22, 0x10000, RZ ;  /* 0x0001000016177824 */ /* 0x000fe200078e00ff */
[----:B------:R-:W-:Y:S01]  /*0a60*/  PRMT R22, R13, 0x7773, RZ ;  /* 0x000077730d167816 */ /* 0x000fe200000000ff */
[----:B------:R-:W-:Y:S01]  /*0a70*/  IMAD.U32 R25, R24, 0x10000, RZ ;  /* 0x0001000018197824 */ /* 0x000fe200078e00ff */
[----:B------:R-:W-:Y:S02]  /*0a80*/  PRMT R24, R15, 0x7773, RZ ;  /* 0x000077730f187816 */ /* 0x000fe400000000ff */
[----:B------:R-:W-:Y:S02]  /*0a90*/  LOP3.LUT R23, R23, 0xff0000, RZ, 0xc0, !PT ;  /* 0x00ff000017177812 */ /* 0x000fe400078ec0ff */
[----:B------:R-:W-:Y:S02]  /*0aa0*/  LOP3.LUT R25, R25, 0xff0000, RZ, 0xc0, !PT ;  /* 0x00ff000019197812 */ /* 0x000fe400078ec0ff */
[----:B--2---:R-:W-:Y:S01]  /*0ab0*/  PRMT R8, R13, 0x7771, RZ ;  /* 0x000077710d087816 */ /* 0x004fe200000000ff */
[----:B------:R-:W-:Y:S01]  /*0ac0*/  IMAD R22, R22, 0x1000000, R23 ;  /* 0x0100000016167824 */ /* 0x000fe200078e0217 */
[----:B------:R-:W-:Y:S01]  /*0ad0*/  PRMT R10, R15, 0x7771, RZ ;  /* 0x000077710f0a7816 */ /* 0x000fe200000000ff */
[----:B------:R-:W-:Y:S01]  /*0ae0*/  IMAD R24, R24, 0x1000000, R25 ;  /* 0x0100000018187824 */ /* 0x000fe200078e0219 */
[----:B------:R-:W-:Y:S01]  /*0af0*/  PRMT R9, R13, 0x7770, RZ ;  /* 0x000077700d097816 */ /* 0x000fe200000000ff */
[----:B------:R-:W-:Y:S01]  /*0b00*/  IMAD.SHL.U32 R13, R8, 0x100, RZ ;  /* 0x00000100080d7824 */ /* 0x000fe200078e00ff */
[----:B------:R-:W-:Y:S01]  /*0b10*/  PRMT R11, R15, 0x7770, RZ ;  /* 0x000077700f0b7816 */ /* 0x000fe200000000ff */
[----:B------:R-:W-:-:S03]  /*0b20*/  IMAD.SHL.U32 R15, R10, 0x100, RZ ;  /* 0x000001000a0f7824 */ /* 0x000fc600078e00ff */
[----:B------:R-:W-:Y:S02]  /*0b30*/  LOP3.LUT R13, R9, R22, R13, 0xfe, !PT ;  /* 0x00000016090d7212 */ /* 0x000fe400078efe0d */
[----:B------:R-:W-:-:S05]  /*0b40*/  LOP3.LUT R15, R11, R24, R15, 0xfe, !PT ;  /* 0x000000180b0f7212 */ /* 0x000fca00078efe0f */
[----:B------:R2:W-:Y:S04]  /*0b50*/  STL.128 [R1+0x10], R12 ;  /* 0x0000100c01007387 */ /* 0x0005e80000100c00 */
[----:B------:R-:W3:Y:S01]  /*0b60*/  LDL.128 R8, [R1+0x10] ;  /* 0x0000100001087983 */ /* 0x000ee20000100c00 */
[----:B------:R-:W-:Y:S02]  /*0b70*/  PRMT R22, R17, 0x7772, RZ ;  /* 0x0000777211167816 */ /* 0x000fe400000000ff */
[----:B------:R-:W-:-:S03]  /*0b80*/  PRMT R24, R19, 0x7772, RZ ;  /* 0x0000777213187816 */ /* 0x000fc600000000ff */
        /* <DEDUP_REMOVED lines=15> */
[----:B------:R-:W-:Y:S01]  /*0c80*/  LOP3.LUT R19, R15, R24, R19, 0xfe, !PT ;  /* 0x000000180f137212 */ /* 0x000fe200078efe13 */
[----:B------:R-:W2:Y:S04]  /*0c90*/  LDL.64 R22, [R1+0x90] ;  /* 0x0000900001167983 */ /* 0x000ea80000100a00 */
[----:B------:R4:W-:Y:S04]  /*0ca0*/  STL.128 [R1+0x20], R16 ;  /* 0x0000201001007387 */ /* 0x0009e80000100c00 */
[----:B------:R-:W2:Y:S04]  /*0cb0*/  LDL.128 R12, [R1+0x20] ;  /* 0x00002000010c7983 */ /* 0x000ea80000100c00 */
[----:B------:R-:W2:Y:S01]  /*0cc0*/  LDL.64 R24, [R1+0x88] ;  /* 0x0000880001187983 */ /* 0x000ea20000100a00 */
[----:B01----:R-:W-:-:S04]  /*0cd0*/  LOP3.LUT R73, R3, R21, R2, 0xb8, !PT ;  /* 0x0000001503497212 */ /* 0x003fc800078eb802 */
[----:B------:R-:W-:-:S05]  /*0ce0*/  IADD3 R73, PT, PT, R73, R76, R20 ;  /* 0x0000004c49497210 */ /* 0x000fca0007ffe014 */
[----:B-----5:R-:W-:-:S05]  /*0cf0*/  IMAD.IADD R73, R73, 0x1, R4 ;  /* 0x0000000149497824 */ /* 0x020fca00078e0204 */
[----:B------:R-:W-:Y:S02]  /*0d00*/  SHF.L.U32 R74, R73, R74, RZ ;  /* 0x0000004a494a7219 */ /* 0x000fe400000006ff */
[----:B------:R-:W-:-:S04]  /*0d10*/  SHF.R.U32.HI R73, RZ, R86, R73 ;  /* 0x00000056ff497219 */ /* 0x000fc80000011649 */
[--C-:B------:R-:W-:Y:S02]  /*0d20*/  IADD3 R74, PT, PT, R73, R74, R21.reuse ;  /* 0x0000004a494a7210 */ /* 0x100fe40007ffe015 */
[----:B------:R-:W0:Y:S02]  /*0d30*/  LDC.64 R72, c[0x3][0x118] ;  /* 0x00c04600ff487b82 */ /* 0x000e240000000a00 */
[----:B----4-:R-:W-:-:S04]  /*0d40*/  LOP3.LUT R16, R2, R74, R21, 0xb8, !PT ;  /* 0x0000004a02107212 */ /* 0x010fc800078eb815 */
[----:B------:R-:W-:-:S05]  /*0d50*/  IADD3 R16, PT, PT, R16, R77, R3 ;  /* 0x0000004d10107210 */ /* 0x000fca0007ffe003 */
[----:B------:R-:W-:Y:S02]  /*0d60*/  IMAD.IADD R18, R16, 0x1, R5 ;  /* 0x0000000110127824 */ /* 0x000fe400078e0205 */
[----:B------:R-:W1:Y:S03]  /*0d70*/  LDC.64 R16, c[0x3][0x18] ;  /* 0x00c00600ff107b82 */ /* 0x000e660000000a00 */
[----:B------:R-:W-:Y:S02]  /*0d80*/  SHF.L.U32 R75, R18, R75, RZ ;  /* 0x0000004b124b7219 */ /* 0x000fe400000006ff */
[----:B------:R-:W-:-:S04]  /*0d90*/  SHF.R.U32.HI R18, RZ, R85, R18 ;  /* 0x00000055ff127219 */ /* 0x000fc80000011612 */
[----:B------:R-:W-:-:S04]  /*0da0*/  IADD3 R75, PT, PT, R18, R75, R74 ;  /* 0x0000004b124b7210 */ /* 0x000fc80007ffe04a */
[----:B------:R-:W-:-:S04]  /*0db0*/  LOP3.LUT R19, R21, R75, R74, 0xb8, !PT ;  /* 0x0000004b15137212 */ /* 0x000fc800078eb84a */
[----:B0-----:R-:W-:-:S05]  /*0dc0*/  IADD3 R19, PT, PT, R19, R72, R2 ;  /* 0x0000004813137210 */ /* 0x001fca0007ffe002 */
[----:B------:R-:W-:-:S05]  /*0dd0*/  IMAD.IADD R19, R19, 0x1, R6 ;  /* 0x0000000113137824 */ /* 0x000fca00078e0206 */
[----:B-1----:R-:W-:Y:S02]  /*0de0*/  SHF.L.U32 R16, R19, R16, RZ ;  /* 0x0000001013107219 */ /* 0x002fe400000006ff */
[----:B------:R-:W-:-:S04]  /*0df0*/  SHF.R.U32.HI R19, RZ, R84, R19 ;  /* 0x00000054ff137219 */ /* 0x000fc80000011613 */
[--C-:B------:R-:W-:Y:S02]  /*0e00*/  IADD3 R76, PT, PT, R19, R16, R75.reuse ;  /* 0x00000010134c7210 */ /* 0x100fe40007ffe04b */
[----:B------:R-:W0:Y:S02]  /*0e10*/  LDC.64 R18, c[0x3][0x120] ;  /* 0x00c04800ff127b82 */ /* 0x000e240000000a00 */
[----:B------:R-:W-:-:S04]  /*0e20*/  LOP3.LUT R16, R74, R76, R75, 0xb8, !PT ;  /* 0x0000004c4a107212 */ /* 0x000fc800078eb84b */
[----:B------:R-:W-:Y:S02]  /*0e30*/  IADD3 R16, PT, PT, R16, R73, R21 ;  /* 0x0000004910107210 */ /* 0x000fe40007ffe015 */
[----:B------:R-:W1:Y:S03]  /*0e40*/  LDC.64 R72, c[0x3][0x20] ;  /* 0x00c00800ff487b82 */ /* 0x000e660000000a00 */
[----:B------:R-:W-:-:S05]  /*0e50*/  IMAD.IADD R16, R16, 0x1, R7 ;  /* 0x0000000110107824 */ /* 0x000fca00078e0207 */
[----:B------:R-:W-:Y:S02]  /*0e60*/  SHF.L.U32 R17, R16, R17, RZ ;  /* 0x0000001110117219 */ /* 0x000fe400000006ff */
[----:B------:R-:W-:-:S04]  /*0e70*/  SHF.R.U32.HI R16, RZ, R83, R16 ;  /* 0x00000053ff107219 */ /* 0x000fc80000011610 */
[----:B------:R-:W-:-:S04]  /*0e80*/  IADD3 R77, PT, PT, R16, R17, R76 ;  /* 0x00000011104d7210 */ /* 0x000fc80007ffe04c */
[----:B------:R-:W-:-:S04]  /*0e90*/  LOP3.LUT R17, R75, R77, R76, 0xb8, !PT ;  /* 0x0000004d4b117212 */ /* 0x000fc800078eb84c */
[----:B0-----:R-:W-:-:S05]  /*0ea0*/  IADD3 R17, PT, PT, R17, R18, R74 ;  /* 0x0000001211117210 */ /* 0x001fca0007ffe04a */
[----:B---3--:R-:W-:-:S05]  /*0eb0*/  IMAD.IADD R17, R17, 0x1, R8 ;  /* 0x0000000111117824 */ /* 0x008fca00078e0208 */
[----:B-1----:R-:W-:Y:S02]  /*0ec0*/  SHF.L.U32 R72, R17, R72, RZ ;  /* 0x0000004811487219 */ /* 0x002fe400000006ff */
[----:B------:R-:W-:-:S04]  /*0ed0*/  SHF.R.U32.HI R17, RZ, R82, R17 ;  /* 0x00000052ff117219 */ /* 0x000fc80000011611 */
[--C-:B------:R-:W-:Y:S02]  /*0ee0*/  IADD3 R74, PT, PT, R17, R72, R77.reuse ;  /* 0x00000048114a7210 */ /* 0x100fe40007ffe04d */
[----:B------:R-:W0:Y:S02]  /*0ef0*/  LDC.64 R16, c[0x3][0x128] ;  /* 0x00c04a00ff107b82 */ /* 0x000e240000000a00 */
[----:B------:R-:W-:-:S04]  /*0f00*/  LOP3.LUT R18, R76, R74, R77, 0xb8, !PT ;  /* 0x0000004a4c127212 */ /* 0x000fc800078eb84d */
        /* <DEDUP_REMOVED lines=22> */
[----:B--2---:R-:W-:-:S05]  /*1070*/  IMAD.IADD R19, R19, 0x1, R12 ;  /* 0x0000000113137824 */ /* 0x004fca00078e020c */
        /* <DEDUP_REMOVED lines=22> */
[----:B------:R-:W2:Y:S01]  /*11e0*/  LDC.64 R18, c[0x3][0x40] ;  /* 0x00c01000ff127b82 */ /* 0x000ea20000000a00 */
[----:B------:R-:W-:Y:S02]  /*11f0*/  SHF.L.U32 R96, R72, R73, RZ ;  /* 0x0000004948607219 */ /* 0x000fe400000006ff */
[----:B------:R-:W-:-:S04]  /*1200*/  SHF.R.U32.HI R72, RZ, R32, R72 ;  /* 0x00000020ff487219 */ /* 0x000fc80000011648 */
[----:B------:R-:W-:-:S04]  /*1210*/  IADD3 R96, PT, PT, R72, R96, R95 ;  /* 0x0000006048607210 */ /* 0x000fc80007ffe05f */
[----:B------:R-:W-:-:S04]  /*1220*/  LOP3.LUT R73, R98, R96, R95, 0xb8, !PT ;  /* 0x0000006062497212 */ /* 0x000fc800078eb85f */
[----:B0-----:R-:W-:Y:S02]  /*1230*/  IADD3 R73, PT, PT, R73, R16, R74 ;  /* 0x0000001049497210 */ /* 0x001fe40007ffe04a */
[----:B------:R-:W-:Y:S01]  /*1240*/  PRMT R16, R25, 0x7772, RZ ;  /* 0x0000777219107816 */ /* 0x000fe200000000ff */
[----:B------:R-:W0:Y:S02]  /*1250*/  LDC.64 R74, c[0x3][0x148] ;  /* 0x00c05200ff4a7b82 */ /* 0x000e240000000a00 */
[----:B------:R-:W-:Y:S02]  /*1260*/  IMAD.IADD R73, R73, 0x1, R24 ;  /* 0x0000000149497824 */ /* 0x000fe400078e0218 */
[----:B------:R-:W-:-:S03]  /*1270*/  IMAD.U32 R16, R16, 0x10000, RZ ;  /* 0x0001000010107824 */ /* 0x000fc600078e00ff */
[----:B--2---:R-:W-:Y:S02]  /*1280*/  SHF.L.U32 R97, R73, R18, RZ ;  /* 0x0000001249617219 */ /* 0x004fe400000006ff */
[----:B------:R-:W-:Y:S02]  /*1290*/  SHF.R.U32.HI R72, RZ, R33, R73 ;  /* 0x00000021ff487219 */ /* 0x000fe40000011649 */
[C---:B------:R-:W-:Y:S02]  /*12a0*/  PRMT R18, R25.reuse, 0x7773, RZ ;  /* 0x0000777319127816 */ /* 0x040fe400000000ff */
[----:B------:R-:W-:Y:S02]  /*12b0*/  LOP3.LUT R73, R16, 0xff0000, RZ, 0xc0, !PT ;  /* 0x00ff000010497812 */ /* 0x000fe400078ec0ff */
[C---:B------:R-:W-:Y:S02]  /*12c0*/  PRMT R16, R25.reuse, 0x7771, RZ ;  /* 0x0000777119107816 */ /* 0x040fe400000000ff */
[--C-:B------:R-:W-:Y:S01]  /*12d0*/  IADD3 R97, PT, PT, R72, R97, R96.reuse ;  /* 0x0000006148617210 */ /* 0x100fe20007ffe060 */
[----:B------:R-:W-:Y:S01]  /*12e0*/  IMAD R18, R18, 0x1000000, R73 ;  /* 0x0100000012127824 */ /* 0x000fe200078e0249 */
[----:B------:R-:W-:Y:S01]  /*12f0*/  PRMT R72, R25, 0x7770, RZ ;  /* 0x0000777019487816 */ /* 0x000fe200000000ff */
[----:B------:R-:W-:Y:S01]  /*1300*/  IMAD.SHL.U32 R25, R16, 0x100, RZ ;  /* 0x0000010010197824 */ /* 0x000fe200078e00ff */
[----:B------:R-:W-:-:S04]  /*1310*/  LOP3.LUT R73, R95, R97, R96, 0xb8, !PT ;  /* 0x000000615f497212 */ /* 0x000fc800078eb860 */
[----:B------:R-:W-:Y:S02]  /*1320*/  IADD3 R98, PT, PT, R73, R17, R98 ;  /* 0x0000001149627210 */ /* 0x000fe40007ffe062 */
[----:B------:R-:W-:-:S05]  /*1330*/  LOP3.LUT R17, R72, R18, R25, 0xfe, !PT ;  /* 0x0000001248117212 */ /* 0x000fca00078efe19 */
[----:B------:R-:W-:-:S05]  /*1340*/  IMAD.IADD R98, R98, 0x1, R17 ;  /* 0x0000000162627824 */ /* 0x000fca00078e0211 */
[----:B------:R-:W-:Y:S02]  /*1350*/  SHF.L.U32 R16, R98, R19, RZ ;  /* 0x0000001362107219 */ /* 0x000fe400000006ff */
[----:B------:R-:W-:-:S04]  /*1360*/  SHF.R.U32.HI R98, RZ, R34, R98 ;  /* 0x00000022ff627219 */ /* 0x000fc80000011662 */
[----:B------:R-:W-:-:S04]  /*1370*/  IADD3 R16, PT, PT, R98, R16, R97 ;  /* 0x0000001062107210 */ /* 0x000fc80007ffe061 */
[----:B------:R-:W-:-:S04]  /*1380*/  LOP3.LUT R18, R96, R16, R97, 0xb8, !PT ;  /* 0x0000001060127212 */ /* 0x000fc800078eb861 */
[----:B0-----:R-:W-:Y:S02]  /*1390*/  IADD3 R95, PT, PT, R18, R74, R95 ;  /* 0x0000004a125f7210 */ /* 0x001fe40007ffe05f */
[----:B------:R-:W-:-:S03]  /*13a0*/  PRMT R18, R23, 0x7772, RZ ;  /* 0x0000777217127816 */ /* 0x000fc600000000ff */
[----:B------:R-:W-:Y:S02]  /*13b0*/  IMAD.IADD R95, R95, 0x1, R22 ;  /* 0x000000015f5f7824 */ /* 0x000fe400078e0216 */
[----:B------:R-:W-:-:S03]  /*13c0*/  IMAD.U32 R18, R18, 0x10000, RZ ;  /* 0x0001000012127824 */ /* 0x000fc600078e00ff */
[----:B-1----:R-:W-:Y:S02]  /*13d0*/  SHF.L.U32 R25, R95, R76, RZ ;  /* 0x0000004c5f197219 */ /* 0x002fe400000006ff */
[----:B------:R-:W-:Y:S02]  /*13e0*/  SHF.R.U32.HI R95, RZ, R35, R95 ;  /* 0x00000023ff5f7219 */ /* 0x000fe4000001165f */
[----:B------:R-:W-:Y:S02]  /*13f0*/  LOP3.LUT R72, R18, 0xff0000, RZ, 0xc0, !PT ;  /* 0x00ff000012487812 */ /* 0x000fe400078ec0ff */
[C---:B------:R-:W-:Y:S02]  /*1400*/  PRMT R19, R23.reuse, 0x7773, RZ ;  /* 0x0000777317137816 */ /* 0x040fe400000000ff */
[----:B------:R-:W-:Y:S02]  /*1410*/  PRMT R18, R23, 0x7771, RZ ;  /* 0x0000777117127816 */ /* 0x000fe400000000ff */
[----:B------:R-:W-:Y:S01]  /*1420*/  IADD3 R25, PT, PT, R95, R25, R16 ;  /* 0x000000195f197210 */ /* 0x000fe20007ffe010 */
[----:B------:R-:W-:Y:S01]  /*1430*/  IMAD R19, R19, 0x1000000, R72 ;  /* 0x0100000013137824 */ /* 0x000fe200078e0248 */
[----:B------:R-:W-:Y:S01]  /*1440*/  PRMT R23, R23, 0x7770, RZ ;  /* 0x0000777017177816 */ /* 0x000fe200000000ff */
[----:B------:R-:W-:Y:S01]  /*1450*/  IMAD.SHL.U32 R18, R18, 0x100, RZ ;  /* 0x0000010012127824 */ /* 0x000fe200078e00ff */
[----:B------:R-:W-:Y:S01]  /*1460*/  LOP3.LUT R74, R97, R25, R16, 0xb8, !PT ;  /* 0x00000019614a7212 */ /* 0x000fe200078eb810 */
[----:B------:R-:W0:Y:S03]  /*1470*/  LDC.64 R72, c[0x3][0x150] ;  /* 0x00c05400ff487b82 */ /* 0x000e260000000a00 */
[----:B------:R-:W-:-:S02]  /*1480*/  LOP3.LUT R19, R23, R19, R18, 0xfe, !PT ;  /* 0x0000001317137212 */ /* 0x000fc400078efe12 */
[----:B------:R-:W-:-:S05]  /*1490*/  IADD3 R74, PT, PT, R74, R75, R96 ;  /* 0x0000004b4a4a7210 */ /* 0x000fca0007ffe060 */
[----:B------:R-:W-:Y:S02]  /*14a0*/  IMAD.IADD R18, R74, 0x1, R19 ;  /* 0x000000014a127824 */ /* 0x000fe400078e0213 */
[----:B------:R-:W1:Y:S03]  /*14b0*/  LDC.64 R74, c[0x3][0x50] ;  /* 0x00c01400ff4a7b82 */ /* 0x000e660000000a00 */
[----:B------:R-:W-:Y:S02]  /*14c0*/  SHF.L.U32 R76, R18, R77, RZ ;  /* 0x0000004d124c7219 */ /* 0x000fe400000006ff */
[----:B------:R-:W-:-:S04]  /*14d0*/  SHF.R.U32.HI R18, RZ, R36, R18 ;  /* 0x00000024ff127219 */ /* 0x000fc80000011612 */
[----:B------:R-:W-:Y:S02]  /*14e0*/  IADD3 R18, PT, PT, R18, R76, R25 ;  /* 0x0000004c12127210 */ /* 0x000fe40007ffe019 */
[----:B------:R-:W2:Y:S02]  /*14f0*/  LDC.64 R76, c[0x3][0x158] ;  /* 0x00c05600ff4c7b82 */ /* 0x000ea40000000a00 */
[----:B------:R-:W-:-:S04]  /*1500*/  LOP3.LUT R23, R25, R16, R18, 0xb8, !PT ;  /* 0x0000001019177212 */ /* 0x000fc800078eb812 */
[----:B0-----:R-:W-:-:S05]  /*1510*/  IADD3 R72, PT, PT, R23, R72, R97 ;  /* 0x0000004817487210 */ /* 0x001fca0007ffe061 */
[----:B------:R-:W-:-:S05]  /*1520*/  IMAD.IADD R72, R72, 0x1, R5 ;  /* 0x0000000148487824 */ /* 0x000fca00078e0205 */
[----:B-1----:R-:W-:Y:S02]  /*1530*/  SHF.L.U32 R23, R72, R74, RZ ;  /* 0x0000004a48177219 */ /* 0x002fe400000006ff */
[----:B------:R-:W-:-:S04]  /*1540*/  SHF.R.U32.HI R72, RZ, R37, R72 ;  /* 0x00000025ff487219 */ /* 0x000fc80000011648 */
[----:B------:R-:W-:-:S04]  /*1550*/  IADD3 R23, PT, PT, R72, R23, R18 ;  /* 0x0000001748177210 */ /* 0x000fc80007ffe012 */
[----:B------:R-:W-:-:S04]  /*1560*/  LOP3.LUT R72, R18, R25, R23, 0xb8, !PT ;  /* 0x0000001912487212 */ /* 0x000fc800078eb817 */
[----:B------:R-:W-:-:S05]  /*1570*/  IADD3 R73, PT, PT, R72, R73, R16 ;  /* 0x0000004948497210 */ /* 0x000fca0007ffe010 */
[----:B------:R-:W-:Y:S02]  /*1580*/  IMAD.IADD R16, R73, 0x1, R10 ;  /* 0x0000000149107824 */ /* 0x000fe400078e020a */
[----:B------:R-:W0:Y:S03]  /*1590*/  LDC.64 R72, c[0x3][0x58] ;  /* 0x00c01600ff487b82 */ /* 0x000e260000000a00 */
[----:B------:R-:W-:Y:S02]  /*15a0*/  SHF.L.U32 R74, R16, R75, RZ ;  /* 0x0000004b104a7219 */ /* 0x000fe400000006ff */
[----:B------:R-:W-:-:S04]  /*15b0*/  SHF.R.U32.HI R16, RZ, R38, R16 ;  /* 0x00000026ff107219 */ /* 0x000fc80000011610 */
[----:B------:R-:W-:-:S04]  /*15c0*/  IADD3 R16, PT, PT, R16, R74, R23 ;  /* 0x0000004a10107210 */ /* 0x000fc80007ffe017 */
[----:B------:R-:W-:-:S04]  /*15d0*/  LOP3.LUT R74, R23, R18, R16, 0xb8, !PT ;  /* 0x00000012174a7212 */ /* 0x000fc800078eb810 */
[----:B--2---:R-:W-:-:S05]  /*15e0*/  IADD3 R74, PT, PT, R74, R76, R25 ;  /* 0x0000004c4a4a7210 */ /* 0x004fca0007ffe019 */
[----:B------:R-:W-:-:S05]  /*15f0*/  IMAD.IADD R74, R74, 0x1, R15 ;  /* 0x000000014a4a7824 */ /* 0x000fca00078e020f */
[----:B0-----:R-:W-:Y:S02]  /*1600*/  SHF.L.U32 R25, R74, R72, RZ ;  /* 0x000000484a197219 */ /* 0x001fe400000006ff */
[----:B------:R-:W-:-:S04]  /*1610*/  SHF.R.U32.HI R74, RZ, R39, R74 ;  /* 0x00000027ff4a7219 */ /* 0x000fc8000001164a */
[----:B------:R-:W-:Y:S02]  /*1620*/  IADD3 R25, PT, PT, R74, R25, R16 ;  /* 0x000000194a197210 */ /* 0x000fe40007ffe010 */
        /* <DEDUP_REMOVED lines=23> */
[----:B0-----:R-:W-:Y:S02]  /*17a0*/  IADD3 R72, PT, PT, R76, R72, R25 ;  /* 0x000000484c487210 */ /* 0x001fe40007ffe019 */
[----:B------:R-:W0:Y:S03]  /*17b0*/  LDC.64 R76, c[0x3][0x170] ;  /* 0x00c05c00ff4c7b82 */ /* 0x000e260000000a00 */
[----:B------:R-:W-:-:S05]  /*17c0*/  IMAD.IADD R72, R72, 0x1, R19 ;  /* 0x0000000148487824 */ /* 0x000fca00078e0213 */
[----:B-1----:R-:W-:Y:S02]  /*17d0*/  SHF.L.U32 R25, R72, R74, RZ ;  /* 0x0000004a48197219 */ /* 0x002fe400000006ff */
[----:B------:R-:W-:-:S04]  /*17e0*/  SHF.R.U32.HI R72, RZ, R43, R72 ;  /* 0x0000002bff487219 */ /* 0x000fc80000011648 */
[----:B------:R-:W-:-:S04]  /*17f0*/  IADD3 R25, PT, PT, R72, R25, R16 ;  /* 0x0000001948197210 */ /* 0x000fc80007ffe010 */
        /* <DEDUP_REMOVED lines=183> */
[----:B------:R-:W-:Y:S02]  /*2370*/  IADD3 R4, PT, PT, R4, R77, R16 ;  /* 0x0000004d04047210 */ /* 0x000fe40007ffe010 */
[----:B------:R-:W1:Y:S03]  /*2380*/  LDC.64 R76, c[0x3][0xd8] ;  /* 0x00c03600ff4c7b82 */ /* 0x000e660000000a00 */
[----:B------:R-:W-:-:S05]  /*2390*/  IMAD.IADD R4, R4, 0x1, R11 ;  /* 0x0000000104047824 */ /* 0x000fca00078e020b */
[----:B------:R-:W-:Y:S02]  /*23a0*/  SHF.L.U32 R16, R4, R73, RZ ;  /* 0x0000004904107219 */ /* 0x000fe400000006ff */
[----:B------:R-:W-:Y:S01]  /*23b0*/  SHF.R.U32.HI R4, RZ, R70, R4 ;  /* 0x00000046ff047219 */ /* 0x000fe20000011604 */
[----:B------:R-:W2:Y:S03]  /*23c0*/  LDC.64 R72, c[0x3][0x1e0] ;  /* 0x00c07800ff487b82 */ /* 0x000ea60000000a00 */
[----:B------:R-:W-:-:S04]  /*23d0*/  IADD3 R4, PT, PT, R4, R16, R23 ;  /* 0x0000001004047210 */ /* 0x000fc80007ffe017 */
[----:B------:R-:W-:-:S04]  /*23e0*/  LOP3.LUT R11, R23, R4, R18, 0x2d, !PT ;  /* 0x00000004170b7212 */ /* 0x000fc800078e2d12 */
[----:B0-----:R-:W-:-:S05]  /*23f0*/  IADD3 R11, PT, PT, R11, R74, R25 ;  /* 0x0000004a0b0b7210 */ /* 0x001fca0007ffe019 */
[----:B------:R-:W-:-:S05]  /*2400*/  IMAD.IADD R11, R11, 0x1, R22 ;  /* 0x000000010b0b7824 */ /* 0x000fca00078e0216 */
[----:B-1----:R-:W-:Y:S02]  /*2410*/  SHF.L.U32 R25, R11, R76, RZ ;  /* 0x0000004c0b197219 */ /* 0x002fe400000006ff */
[----:B------:R-:W-:-:S04]  /*2420*/  SHF.R.U32.HI R11, RZ, R0, R11 ;  /* 0x00000000ff0b7219 */ /* 0x000fc8000001160b */
[----:B------:R-:W-:-:S04]  /*2430*/  IADD3 R11, PT, PT, R11, R25, R4 ;  /* 0x000000190b0b7210 */ /* 0x000fc80007ffe004 */
[----:B------:R-:W-:-:S04]  /*2440*/  LOP3.LUT R16, R4, R11, R23, 0x2d, !PT ;  /* 0x0000000b04107212 */ /* 0x000fc800078e2d17 */
[----:B------:R-:W-:Y:S02]  /*2450*/  IADD3 R16, PT, PT, R16, R75, R18 ;  /* 0x0000004b10107210 */ /* 0x000fe40007ffe012 */
[----:B------:R-:W0:Y:S03]  /*2460*/  LDC.64 R74, c[0x3][0xe0] ;  /* 0x00c03800ff4a7b82 */ /* 0x000e260000000a00 */
[----:B------:R-:W-:-:S05]  /*2470*/  IMAD.IADD R16, R16, 0x1, R9 ;  /* 0x0000000110107824 */ /* 0x000fca00078e0209 */
[----:B------:R-:W-:Y:S02]  /*2480*/  SHF.L.U32 R18, R16, R77, RZ ;  /* 0x0000004d10127219 */ /* 0x000fe400000006ff */
[----:B------:R-:W-:Y:S01]  /*2490*/  SHF.R.U32.HI R16, RZ, R26, R16 ;  /* 0x0000001aff107219 */ /* 0x000fe20000011610 */
[----:B------:R-:W1:Y:S03]  /*24a0*/  LDC.64 R76, c[0x3][0x1e8] ;  /* 0x00c07a00ff4c7b82 */ /* 0x000e660000000a00 */
[----:B------:R-:W-:-:S04]  /*24b0*/  IADD3 R16, PT, PT, R16, R18, R11 ;  /* 0x0000001210107210 */ /* 0x000fc80007ffe00b */
[----:B------:R-:W-:-:S04]  /*24c0*/  LOP3.LUT R9, R11, R16, R4, 0x2d, !PT ;  /* 0x000000100b097212 */ /* 0x000fc800078e2d04 */
[----:B--2---:R-:W-:-:S05]  /*24d0*/  IADD3 R9, PT, PT, R9, R72, R23 ;  /* 0x0000004809097210 */ /* 0x004fca0007ffe017 */
[----:B------:R-:W-:-:S05]  /*24e0*/  IMAD.IADD R9, R9, 0x1, R24 ;  /* 0x0000000109097824 */ /* 0x000fca00078e0218 */
[----:B0-----:R-:W-:Y:S02]  /*24f0*/  SHF.L.U32 R23, R9, R74, RZ ;  /* 0x0000004a09177219 */ /* 0x001fe400000006ff */
        /* <DEDUP_REMOVED lines=8> */
[----:B------:R-:W2:Y:S03]  /*2580*/  LDC.64 R74, c[0x3][0x1f0] ;  /* 0x00c07c00ff4a7b82 */ /* 0x000ea60000000a00 */
[----:B------:R-:W-:-:S04]  /*2590*/  IADD3 R18, PT, PT, R18, R4, R9 ;  /* 0x0000000412127210 */ /* 0x000fc80007ffe009 */
[----:B------:R-:W-:-:S04]  /*25a0*/  LOP3.LUT R4, R9, R18, R16, 0x2d, !PT ;  /* 0x0000001209047212 */ /* 0x000fc800078e2d10 */
[----:B-1----:R-:W-:-:S05]  /*25b0*/  IADD3 R11, PT, PT, R4, R76, R11 ;  /* 0x0000004c040b7210 */ /* 0x002fca0007ffe00b */
[----:B------:R-:W-:-:S05]  /*25c0*/  IMAD.IADD R11, R11, 0x1, R14 ;  /* 0x000000010b0b7824 */ /* 0x000fca00078e020e */
[----:B0-----:R-:W-:Y:S02]  /*25d0*/  SHF.L.U32 R7, R11, R72, RZ ;  /* 0x000000480b077219 */ /* 0x001fe400000006ff */
[----:B------:R-:W-:-:S04]  /*25e0*/  SHF.R.U32.HI R11, RZ, R29, R11 ;  /* 0x0000001dff0b7219 */ /* 0x000fc8000001160b */
[----:B------:R-:W-:-:S04]  /*25f0*/  IADD3 R7, PT, PT, R11, R7, R18 ;  /* 0x000000070b077210 */ /* 0x000fc80007ffe012 */
[----:B------:R-:W-:-:S04]  /*2600*/  LOP3.LUT R4, R18, R7, R9, 0x2d, !PT ;  /* 0x0000000712047212 */ /* 0x000fc800078e2d09 */
[----:B------:R-:W-:-:S05]  /*2610*/  IADD3 R4, PT, PT, R4, R77, R16 ;  /* 0x0000004d04047210 */ /* 0x000fca0007ffe010 */
[----:B------:R-:W-:Y:S02]  /*2620*/  IMAD.IADD R14, R4, 0x1, R5 ;  /* 0x00000001040e7824 */ /* 0x000fe400078e0205 */
[----:B------:R-:W0:Y:S03]  /*2630*/  LDC.64 R4, c[0x3][0xf0] ;  /* 0x00c03c00ff047b82 */ /* 0x000e260000000a00 */
[----:B------:R-:W-:Y:S02]  /*2640*/  SHF.L.U32 R16, R14, R73, RZ ;  /* 0x000000490e107219 */ /* 0x000fe400000006ff */
[----:B------:R-:W-:-:S03]  /*2650*/  SHF.R.U32.HI R14, RZ, R71, R14 ;  /* 0x00000047ff0e7219 */ /* 0x000fc6000001160e */
[----:B------:R-:W1:Y:S01]  /*2660*/  LDC.64 R72, c[0x3][0x1f8] ;  /* 0x00c07e00ff487b82 */ /* 0x000e620000000a00 */
        /* <DEDUP_REMOVED lines=12> */
[----:B------:R-:W-:-:S04]  /*2730*/  SHF.R.U32.HI R4, RZ, R88, R4 ;  /* 0x00000058ff047219 */ /* 0x000fc80000011604 */
[----:B------:R-:W-:-:S04]  /*2740*/  IADD3 R12, PT, PT, R4, R12, R9 ;  /* 0x0000000c040c7210 */ /* 0x000fc80007ffe009 */
[----:B------:R-:W-:-:S04]  /*2750*/  LOP3.LUT R4, R9, R12, R14, 0x2d, !PT ;  /* 0x0000000c09047212 */ /* 0x000fc800078e2d0e */
[----:B-1----:R-:W-:-:S05]  /*2760*/  IADD3 R7, PT, PT, R4, R72, R7 ;  /* 0x0000004804077210 */ /* 0x002fca0007ffe007 */
        /* <DEDUP_REMOVED lines=30> */
[----:B------:R-:W-:Y:S01]  /*2950*/  SHF.R.U32.HI R11, RZ, R93, R11 ;  /* 0x0000005dff0b7219 */ /* 0x000fe2000001160b */
[----:B------:R-:W-:-:S03]  /*2960*/  IMAD.MOV.U32 R16, RZ, RZ, R24 ;  /* 0x000000ffff107224 */ /* 0x000fc600078e0018 */
[----:B------:R-:W-:Y:S01]  /*2970*/  IADD3 R7, PT, PT, R11, R7, R10 ;  /* 0x000000070b077210 */ /* 0x000fe20007ffe00a */
[----:B------:R-:W-:-:S03]  /*2980*/  IMAD.MOV.U32 R18, RZ, RZ, R22 ;  /* 0x000000ffff127224 */ /* 0x000fc600078e0016 */
[----:B------:R-:W-:Y:S02]  /*2990*/  LOP3.LUT R4, R10, R7, R23, 0x2d, !PT ;  /* 0x000000070a047212 */ /* 0x000fe400078e2d17 */
[----:B------:R4:W-:Y:S02]  /*29a0*/  STL.128 [R1+0x30], R16 ;  /* 0x0000301001007387 */ /* 0x0009e40000100c00 */
[----:B------:R-:W-:-:S05]  /*29b0*/  IADD3 R4, PT, PT, R4, R9, R14 ;  /* 0x0000000904047210 */ /* 0x000fca0007ffe00e */
[----:B------:R-:W-:-:S05]  /*29c0*/  IMAD.IADD R13, R4, 0x1, R13 ;  /* 0x00000001040d7824 */ /* 0x000fca00078e020d */
[----:B------:R-:W-:Y:S02]  /*29d0*/  SHF.L.U32 R5, R13, R5, RZ ;  /* 0x000000050d057219 */ /* 0x000fe400000006ff */
[----:B------:R-:W-:-:S04]  /*29e0*/  SHF.R.U32.HI R4, RZ, R94, R13 ;  /* 0x0000005eff047219 */ /* 0x000fc8000001160d */
[----:B------:R-:W-:Y:S01]  /*29f0*/  IADD3 R4, PT, PT, R4, R5, R7 ;  /* 0x0000000504047210 */ /* 0x000fe20007ffe007 */
[----:B------:R-:W-:Y:S02]  /*2a00*/  IMAD.IADD R20, R20, 0x1, R23 ;  /* 0x0000000114147824 */ /* 0x000fe400078e0217 */
[----:B------:R-:W-:Y:S02]  /*2a10*/  IMAD.IADD R3, R3, 0x1, R10 ;  /* 0x0000000103037824 */ /* 0x000fe400078e020a */
[----:B------:R-:W-:Y:S02]  /*2a20*/  IMAD.IADD R2, R2, 0x1, R7 ;  /* 0x0000000102027824 */ /* 0x000fe400078e0207 */
[----:B------:R-:W-:Y:S02]  /*2a30*/  IMAD.IADD R21, R21, 0x1, R4 ;  /* 0x0000000115157824 */ /* 0x000fe400078e0204 */
[----:B----4-:R-:W-:-:S07]  /*2a40*/  IMAD.MOV.U32 R6, RZ, RZ, RZ ;  /* 0x000000ffff067224 */ /* 0x010fce00078e00ff */
.L_x_4:
[----:B------:R-:W-:Y:S05]  /*2a50*/  BRA.U UP0, `(.L_x_5) ;  /* 0xffffffdd004c7547 */ /* 0x000fea000b83ffff */
[----:B------:R-:W-:Y:S01]  /*2a60*/  IMAD.MOV.U32 R6, RZ, RZ, 0x38 ;  /* 0x00000038ff067424 */ /* 0x000fe200078e00ff */
[----:B0-----:R0:W-:Y:S01]  /*2a70*/  STL.64 [R1+0x48], R20 ;  /* 0x0000481401007387 */ /* 0x0011e20000100a00 */
[----:B--2---:R-:W-:Y:S02]  /*2a80*/  IMAD.MOV.U32 R7, RZ, RZ, 0x0 ;  /* 0x00000000ff077424 */ /* 0x004fe400078e00ff */
[----:B------:R-:W-:Y:S01]  /*2a90*/  IMAD.MOV.U32 R4, RZ, RZ, 0x6 ;  /* 0x00000006ff047424 */ /* 0x000fe200078e00ff */
[----:B-1-3--:R0:W-:Y:S01]  /*2aa0*/  STL.64 [R1+0x50], R2 ;  /* 0x0000500201007387 */ /* 0x00a1e20000100a00 */
[----:B------:R-:W-:Y:S02]  /*2ab0*/  IMAD.MOV.U32 R16, RZ, RZ, RZ ;  /* 0x000000ffff107224 */ /* 0x000fe400078e00ff */
[----:B------:R-:W-:Y:S01]  /*2ac0*/  IMAD.MOV.U32 R0, RZ, RZ, RZ ;  /* 0x000000ffff007224 */ /* 0x000fe200078e00ff */
[----:B------:R0:W-:Y:S06]  /*2ad0*/  STL.64 [R1+0x40], R6 ;  /* 0x0000400601007387 */ /* 0x0001ec0000100a00 */
.L_x_7:
[----:B0-----:R1:W2:Y:S01]  /*2ae0*/  LDC.U8 R5, c[0x3][R16+0x210] ;  /* 0x00c0840010057b82 */ /* 0x0012a20000000000 */
[----:B0-----:R-:W-:Y:S02]  /*2af0*/  IMAD.IADD R6, R1, 0x1, R4 ;  /* 0x0000000101067824 */ /* 0x001fe400078e0204 */
[----:B------:R-:W-:-:S05]  /*2b00*/  VIADD R4, R4, 0x1 ;  /* 0x0000000104047836 */ /* 0x000fca0000000000 */
[----:B------:R-:W-:Y:S02]  /*2b10*/  LOP3.LUT P1, RZ, R4, 0x3f, RZ, 0xc0, !PT ;  /* 0x0000003f04ff7812 */ /* 0x000fe4000782c0ff */
[----:B-1----:R-:W-:-:S05]  /*2b20*/  IADD3 R16, P0, PT, R16, 0x1, RZ ;  /* 0x0000000110107810 */ /* 0x002fca0007f1e0ff */
[----:B------:R-:W-:Y:S01]  /*2b30*/  IMAD.X R0, RZ, RZ, R0, P0 ;  /* 0x000000ffff007224 */ /* 0x000fe200000e0600 */
[----:B------:R-:W-:-:S04]  /*2b40*/  ISETP.NE.U32.AND P0, PT, R16, 0x32, PT ;  /* 0x000000321000780c */ /* 0x000fc80003f05070 */
[----:B------:R-:W-:Y:S01]  /*2b50*/  ISETP.NE.AND.EX P0, PT, R0, RZ, PT, P0 ;  /* 0x000000ff0000720c */ /* 0x000fe20003f05300 */
[----:B--2---:R0:W-:Y:S01]  /*2b60*/  STL.U8 [R6+0x58], R5 ;  /* 0x0000580506007387 */ /* 0x0041e20000100000 */
[----:B------:R-:W-:Y:S11]  /*2b70*/  @P1 BRA `(.L_x_6) ;  /* 0x00000024008c1947 */ /* 0x000ff60003800000 */
[----:B------:R-:W2:Y:S01]  /*2b80*/  LDL.64 R24, [R1+0x58] ;  /* 0x0000580001187983 */ /* 0x000ea20000100a00 */
[----:B------:R-:W1:Y:S03]  /*2b90*/  LDC.64 R30, c[0x3][0x18] ;  /* 0x00c00600ff1e7b82 */ /* 0x000e660000000a00 */
[----:B------:R-:W0:Y:S04]  /*2ba0*/  LDL.64 R8, [R1+0x60] ;  /* 0x0000600001087983 */ /* 0x000e280000100a00 */
[----:B------:R-:W3:Y:S01]  /*2bb0*/  LDL.64 R18, [R1+0x68] ;  /* 0x0000680001127983 */ /* 0x000ee20000100a00 */
[----:B------:R-:W4:Y:S03]  /*2bc0*/  LDC.64 R36, c[0x3][0x48] ;  /* 0x00c01200ff247b82 */ /* 0x000f260000000a00 */
[----:B------:R-:W5:Y:S04]  /*2bd0*/  LDL.64 R22, [R1+0x70] ;  /* 0x0000700001167983 */ /* 0x000f680000100a00 */
[----:B------:R-:W4:Y:S04]  /*2be0*/  LDL.64 R14, [R1+0x78] ;  /* 0x00007800010e7983 */ /* 0x000f280000100a00 */
[----:B------:R-:W4:Y:S01]  /*2bf0*/  LDL.64 R12, [R1+0x80] ;  /* 0x00008000010c7983 */ /* 0x000f220000100a00 */
[----:B--2---:R-:W-:-:S02]  /*2c00*/  PRMT R4, R25, 0x7772, RZ ;  /* 0x0000777219047816 */ /* 0x004fc400000000ff */
[----:B0-----:R-:W-:-:S03]  /*2c10*/  PRMT R6, R9, 0x7772, RZ ;  /* 0x0000777209067816 */ /* 0x001fc600000000ff */
[----:B------:R-:W-:Y:S01]  /*2c20*/  IMAD.U32 R5, R4, 0x10000, RZ ;  /* 0x0001000004057824 */ /* 0x000fe200078e00ff */
[----:B------:R-:W-:Y:S01]  /*2c30*/  PRMT R4, R25, 0x7773, RZ ;  /* 0x0000777319047816 */ /* 0x000fe200000000ff */
[----:B------:R-:W-:Y:S01]  /*2c40*/  IMAD.MOV.U32 R26, RZ, RZ, R8 ;  /* 0x000000ffff1a7224 */ /* 0x000fe200078e0008 */
[C---:B------:R-:W-:Y:S01]  /*2c50*/  PRMT R27, R9.reuse, 0x7770, RZ ;  /* 0x00007770091b7816 */ /* 0x040fe200000000ff */
        /* <DEDUP_REMOVED lines=9> */
[----:B------:R-:W-:Y:S02]  /*2cf0*/  IMAD.SHL.U32 R5, R5, 0x100, RZ ;  /* 0x0000010005057824 */ /* 0x000fe400078e00ff */
[----:B------:R-:W-:-:S03]  /*2d00*/  IMAD.SHL.U32 R7, R7, 0x100, RZ ;  /* 0x0000010007077824 */ /* 0x000fc600078e00ff */
[----:B------:R-:W-:Y:S02]  /*2d10*/  LOP3.LUT R25, R25, R4, R5, 0xfe, !PT ;  /* 0x0000000419197212 */ /* 0x000fe400078efe05 */
[----:B------:R-:W-:-:S05]  /*2d20*/  LOP3.LUT R27, R27, R6, R7, 0xfe, !PT ;  /* 0x000000061b1b7212 */ /* 0x000fca00078efe07 */
[----:B------:R0:W-:Y:S04]  /*2d30*/  STL.128 [R1], R24 ;  /* 0x0000001801007387 */ /* 0x0001e80000100c00 */
[----:B------:R-:W2:Y:S01]  /*2d40*/  LDL.128 R4, [R1] ;  /* 0x0000000001047983 */ /* 0x000ea20000100c00 */
[----:B---3--:R-:W-:Y:S02]  /*2d50*/  PRMT R8, R19, 0x7772, RZ ;  /* 0x0000777213087816 */ /* 0x008fe400000000ff */
[----:B-----5:R-:W-:-:S03]  /*2d60*/  PRMT R10, R23, 0x7772, RZ ;  /* 0x00007772170a7816 */ /* 0x020fc600000000ff */
[----:B------:R-:W-:Y:S01]  /*2d70*/  IMAD.U32 R9, R8, 0x10000, RZ ;  /* 0x0001000008097824 */ /* 0x000fe200078e00ff */
[----:B------:R-:W-:Y:S01]  /*2d80*/  PRMT R8, R19, 0x7773, RZ ;  /* 0x0000777313087816 */ /* 0x000fe200000000ff */
[----:B------:R-:W-:Y:S01]  /*2d90*/  IMAD.U32 R11, R10, 0x10000, RZ ;  /* 0x000100000a0b7824 */ /* 0x000fe200078e00ff */
[----:B------:R-:W-:Y:S02]  /*2da0*/  PRMT R10, R23, 0x7773, RZ ;  /* 0x00007773170a7816 */ /* 0x000fe400000000ff */
[----:B------:R-:W-:Y:S01]  /*2db0*/  LOP3.LUT R9, R9, 0xff0000, RZ, 0xc0, !PT ;  /* 0x00ff000009097812 */ /* 0x000fe200078ec0ff */
[----:B0-----:R-:W-:Y:S01]  /*2dc0*/  IMAD.MOV.U32 R24, RZ, RZ, R18 ;  /* 0x000000ffff187224 */ /* 0x001fe200078e0012 */
[----:B------:R-:W-:Y:S01]  /*2dd0*/  LOP3.LUT R11, R11, 0xff0000, RZ, 0xc0, !PT ;  /* 0x00ff00000b0b7812 */ /* 0x000fe200078ec0ff */
[----:B------:R-:W-:Y:S01]  /*2de0*/  IMAD.MOV.U32 R26, RZ, RZ, R22 ;  /* 0x000000ffff1a7224 */ /* 0x000fe200078e0016 */
[C---:B------:R-:W-:Y:S01]  /*2df0*/  PRMT R25, R19.reuse, 0x7770, RZ ;  /* 0x0000777013197816 */ /* 0x040fe200000000ff */
[----:B------:R-:W-:Y:S01]  /*2e00*/  IMAD R8, R8, 0x1000000, R9 ;  /* 0x0100000008087824 */ /* 0x000fe200078e0209 */
[----:B------:R-:W-:Y:S01]  /*2e10*/  PRMT R9, R19, 0x7771, RZ ;  /* 0x0000777113097816 */ /* 0x000fe200000000ff */
[----:B------:R-:W-:Y:S01]  /*2e20*/  IMAD R10, R10, 0x1000000, R11 ;  /* 0x010000000a0a7824 */ /* 0x000fe200078e020b */
[----:B------:R-:W-:-:S02]  /*2e30*/  PRMT R11, R23, 0x7771, RZ ;  /* 0x00007771170b7816 */ /* 0x000fc400000000ff */
[----:B------:R-:W-:Y:S01]  /*2e40*/  PRMT R27, R23, 0x7770, RZ ;  /* 0x00007770171b7816 */ /* 0x000fe200000000ff */
[----:B------:R-:W-:Y:S02]  /*2e50*/  IMAD.SHL.U32 R9, R9, 0x100, RZ ;  /* 0x0000010009097824 */ /* 0x000fe400078e00ff */
[----:B------:R-:W-:-:S03]  /*2e60*/  IMAD.SHL.U32 R11, R11, 0x100, RZ ;  /* 0x000001000b0b7824 */ /* 0x000fc600078e00ff */
[----:B------:R-:W-:Y:S02]  /*2e70*/  LOP3.LUT R25, R25, R8, R9, 0xfe, !PT ;  /* 0x0000000819197212 */ /* 0x000fe400078efe09 */
[----:B------:R-:W-:-:S05]  /*2e80*/  LOP3.LUT R27, R27, R10, R11, 0xfe, !PT ;  /* 0x0000000a1b1b7212 */ /* 0x000fca00078efe0b */
[----:B------:R0:W-:Y:S04]  /*2e90*/  STL.128 [R1+0x10], R24 ;  /* 0x0000101801007387 */ /* 0x0001e80000100c00 */
[----:B------:R-:W3:Y:S01]  /*2ea0*/  LDL.128 R8, [R1+0x10] ;  /* 0x0000100001087983 */ /* 0x000ee20000100c00 */
[----:B----4-:R-:W-:Y:S01]  /*2eb0*/  PRMT R17, R15, 0x7772, RZ ;  /* 0x000077720f117816 */ /* 0x010fe200000000ff */
[----:B------:R-:W-:Y:S01]  /*2ec0*/  IMAD.MOV.U32 R32, RZ, RZ, R14 ;  /* 0x000000ffff207224 */ /* 0x000fe200078e000e */
[----:B------:R-:W-:Y:S01]  /*2ed0*/  PRMT R19, R13, 0x7772, RZ ;  /* 0x000077720d137816 */ /* 0x000fe200000000ff */
[----:B------:R-:W-:Y:S01]  /*2ee0*/  IMAD.MOV.U32 R34, RZ, RZ, R12 ;  /* 0x000000ffff227224 */ /* 0x000fe200078e000c */
[----:B------:R-:W-:Y:S01]  /*2ef0*/  PRMT R33, R15, 0x7770, RZ ;  /* 0x000077700f217816 */ /* 0x000fe200000000ff */
[----:B------:R-:W-:Y:S01]  /*2f00*/  IMAD.U32 R18, R17, 0x10000, RZ ;  /* 0x0001000011127824 */ /* 0x000fe200078e00ff */
[----:B------:R-:W-:Y:S01]  /*2f10*/  PRMT R17, R15, 0x7773, RZ ;  /* 0x000077730f117816 */ /* 0x000fe200000000ff */
[----:B------:R-:W-:Y:S01]  /*2f20*/  IMAD.U32 R22, R19, 0x10000, RZ ;  /* 0x0001000013167824 */ /* 0x000fe200078e00ff */
[----:B------:R-:W-:-:S02]  /*2f30*/  PRMT R19, R13, 0x7773, RZ ;  /* 0x000077730d137816 */ /* 0x000fc400000000ff */
[----:B------:R-:W-:Y:S01]  /*2f40*/  LOP3.LUT R18, R18, 0xff0000, RZ, 0xc0, !PT ;  /* 0x00ff000012127812 */ /* 0x000fe200078ec0ff */
[----:B0-----:R-:W0:Y:S01]  /*2f50*/  LDC.64 R24, c[0x3][0x110] ;  /* 0x00c04400ff187b82 */ /* 0x001e220000000a00 */
[----:B------:R-:W-:Y:S02]  /*2f60*/  LOP3.LUT R22, R22, 0xff0000, RZ, 0xc0, !PT ;  /* 0x00ff000016167812 */ /* 0x000fe400078ec0ff */
[----:B------:R-:W-:Y:S01]  /*2f70*/  PRMT R35, R13, 0x7770, RZ ;  /* 0x000077700d237816 */ /* 0x000fe200000000ff */
[----:B------:R-:W-:Y:S01]  /*2f80*/  IMAD R17, R17, 0x1000000, R18 ;  /* 0x0100000011117824 */ /* 0x000fe200078e0212 */
[----:B------:R-:W-:Y:S01]  /*2f90*/  PRMT R18, R15, 0x7771, RZ ;  /* 0x000077710f127816 */ /* 0x000fe200000000ff */
[----:B------:R-:W-:Y:S01]  /*2fa0*/  IMAD R19, R19, 0x1000000, R22 ;  /* 0x0100000013137824 */ /* 0x000fe200078e0216 */
[----:B------:R-:W-:Y:S01]  /*2fb0*/  PRMT R22, R13, 0x7771, RZ ;  /* 0x000077710d167816 */ /* 0x000fe200000000ff */
[----:B------:R-:W4:Y:S02]  /*2fc0*/  LDC.64 R26, c[0x3][0x10] ;  /* 0x00c00400ff1a7b82 */ /* 0x000f240000000a00 */
[----:B------:R-:W-:-:S02]  /*2fd0*/  IMAD.SHL.U32 R18, R18, 0x100, RZ ;  /* 0x0000010012127824 */ /* 0x000fc400078e00ff */
[----:B------:R-:W-:-:S03]  /*2fe0*/  IMAD.SHL.U32 R22, R22, 0x100, RZ ;  /* 0x0000010016167824 */ /* 0x000fc600078e00ff */
[----:B------:R-:W-:Y:S02]  /*2ff0*/  LOP3.LUT R33, R33, R17, R18, 0xfe, !PT ;  /* 0x0000001121217212 */ /* 0x000fe400078efe12 */
[----:B------:R-:W-:Y:S02]  /*3000*/  LOP3.LUT R35, R35, R19, R22, 0xfe, !PT ;  /* 0x0000001323237212 */ /* 0x000fe400078efe16 */
[----:B------:R-:W5:Y:S04]  /*3010*/  LDL.64 R22, [R1+0x88] ;  /* 0x0000880001167983 */ /* 0x000f680000100a00 */
[----:B------:R1:W-:Y:S04]  /*3020*/  STL.128 [R1+0x20], R32 ;  /* 0x0000202001007387 */ /* 0x0003e80000100c00 */
[----:B------:R-:W5:Y:S01]  /*3030*/  LDL.128 R12, [R1+0x20] ;  /* 0x00002000010c7983 */ /* 0x000f620000100c00 */
[----:B------:R-:W-:-:S03]  /*3040*/  LOP3.LUT R17, R3, R21, R2, 0xb8, !PT ;  /* 0x0000001503117212 */ /* 0x000fc600078eb802 */
[----:B------:R-:W5:Y:S01]  /*3050*/  LDL.64 R18, [R1+0x90] ;  /* 0x0000900001127983 */ /* 0x000f620000100a00 */
[----:B0-----:R-:W-:Y:S02]  /*3060*/  IADD3 R17, PT, PT, R17, R24, R20 ;  /* 0x0000001811117210 */ /* 0x001fe40007ffe014 */
[----:B----4-:R-:W-:Y:S01]  /*3070*/  IADD3 R28, PT, PT, -R26, 0x20, RZ ;  /* 0x000000201a1c7810 */ /* 0x010fe20007ffe1ff */
[----:B-1----:R-:W0:Y:S08]  /*3080*/  LDC.64 R32, c[0x3][0x120] ;  /* 0x00c04800ff207b82 */ /* 0x002e300000000a00 */
[----:B------:R-:W1:Y:S01]  /*3090*/  LDC.64 R34, c[0x3][0x20] ;  /* 0x00c00800ff227b82 */ /* 0x000e620000000a00 */
[----:B--2---:R-:W-:-:S05]  /*30a0*/  IMAD.IADD R17, R17, 0x1, R4 ;  /* 0x0000000111117824 */ /* 0x004fca00078e0204 */
[----:B------:R-:W-:Y:S02]  /*30b0*/  SHF.L.U32 R24, R17, R26, RZ ;  /* 0x0000001a11187219 */ /* 0x000fe400000006ff */
[----:B------:R-:W-:Y:S02]  /*30c0*/  SHF.R.U32.HI R17, RZ, R28, R17 ;  /* 0x0000001cff117219 */ /* 0x000fe40000011611 */
[----:B------:R-:W2:Y:S02]  /*30d0*/  LDC.64 R28, c[0x3][0x118] ;  /* 0x00c04600ff1c7b82 */ /* 0x000ea40000000a00 */
[----:B------:R-:W-:-:S04]  /*30e0*/  IADD3 R17, PT, PT, R17, R24, R21 ;  /* 0x0000001811117210 */ /* 0x000fc80007ffe015 */
[----:B------:R-:W-:-:S04]  /*30f0*/  LOP3.LUT R24, R2, R17, R21, 0xb8, !PT ;  /* 0x0000001102187212 */ /* 0x000fc800078eb815 */
[----:B------:R-:W-:Y:S02]  /*3100*/  IADD3 R24, PT, PT, R24, R25, R3 ;  /* 0x0000001918187210 */ /* 0x000fe40007ffe003 */
[----:B------:R-:W-:-:S03]  /*3110*/  IADD3 R25, PT, PT, -R27, 0x20, RZ ;  /* 0x000000201b197810 */ /* 0x000fc60007ffe1ff */
[----:B------:R-:W-:-:S05]  /*3120*/  IMAD.IADD R24, R24, 0x1, R5 ;  /* 0x0000000118187824 */ /* 0x000fca00078e0205 */
[----:B------:R-:W-:Y:S02]  /*3130*/  SHF.L.U32 R26, R24, R27, RZ ;  /* 0x0000001b181a7219 */ /* 0x000fe400000006ff */
[----:B------:R-:W-:-:S04]  /*3140*/  SHF.R.U32.HI R24, RZ, R25, R24 ;  /* 0x00000019ff187219 */ /* 0x000fc80000011618 */
[----:B------:R-:W-:-:S04]  /*3150*/  IADD3 R24, PT, PT, R24, R26, R17 ;  /* 0x0000001a18187210 */ /* 0x000fc80007ffe011 */
[----:B------:R-:W-:-:S04]  /*3160*/  LOP3.LUT R25, R21, R24, R17, 0xb8, !PT ;  /* 0x0000001815197212 */ /* 0x000fc800078eb811 */
[----:B--2---:R-:W-:Y:S02]  /*3170*/  IADD3 R25, PT, PT, R25, R28, R2 ;  /* 0x0000001c19197210 */ /* 0x004fe40007ffe002 */
[----:B------:R-:W-:-:S03]  /*3180*/  IADD3 R26, PT, PT, -R30, 0x20, RZ ;  /* 0x000000201e1a7810 */ /* 0x000fc60007ffe1ff */
[----:B------:R-:W-:-:S05]  /*3190*/  IMAD.IADD R25, R25, 0x1, R6 ;  /* 0x0000000119197824 */ /* 0x000fca00078e0206 */
[----:B------:R-:W-:Y:S02]  /*31a0*/  SHF.L.U32 R27, R25, R30, RZ ;  /* 0x0000001e191b7219 */ /* 0x000fe400000006ff */
[----:B------:R-:W-:-:S04]  /*31b0*/  SHF.R.U32.HI R25, RZ, R26, R25 ;  /* 0x0000001aff197219 */ /* 0x000fc80000011619 */
[----:B------:R-:W-:-:S04]  /*31c0*/  IADD3 R25, PT, PT, R25, R27, R24 ;  /* 0x0000001b19197210 */ /* 0x000fc80007ffe018 */
[----:B------:R-:W-:-:S04]  /*31d0*/  LOP3.LUT R26, R17, R25, R24, 0xb8, !PT ;  /* 0x00000019111a7212 */ /* 0x000fc800078eb818 */
[----:B------:R-:W-:Y:S02]  /*31e0*/  IADD3 R26, PT, PT, R26, R29, R21 ;  /* 0x0000001d1a1a7210 */ /* 0x000fe40007ffe015 */
[----:B------:R-:W-:-:S03]  /*31f0*/  IADD3 R27, PT, PT, -R31, 0x20, RZ ;  /* 0x000000201f1b7810 */ /* 0x000fc60007ffe1ff */
[----:B------:R-:W-:-:S05]  /*3200*/  IMAD.IADD R26, R26, 0x1, R7 ;  /* 0x000000011a1a7824 */ /* 0x000fca00078e0207 */
[----:B------:R-:W-:Y:S02]  /*3210*/  SHF.L.U32 R28, R26, R31, RZ ;  /* 0x0000001f1a1c7219 */ /* 0x000fe400000006ff */
[----:B------:R-:W-:Y:S01]  /*3220*/  SHF.R.U32.HI R26, RZ, R27, R26 ;  /* 0x0000001bff1a7219 */ /* 0x000fe2000001161a */
[----:B------:R-:W2:Y:S03]  /*3230*/  LDC.64 R30, c[0x3][0x128] ;  /* 0x00c04a00ff1e7b82 */ /* 0x000ea60000000a00 */
[----:B------:R-:W-:-:S04]  /*3240*/  IADD3 R26, PT, PT, R26, R28, R25 ;  /* 0x0000001c1a1a7210 */ /* 0x000fc80007ffe019 */
[----:B------:R-:W-:-:S04]  /*3250*/  LOP3.LUT R27, R24, R26, R25, 0xb8, !PT ;  /* 0x0000001a181b7212 */ /* 0x000fc800078eb819 */
[----:B0-----:R-:W-:Y:S02]  /*3260*/  IADD3 R27, PT, PT, R27, R32, R17 ;  /* 0x000000201b1b7210 */ /* 0x001fe40007ffe011 */
[----:B-1----:R-:W-:-:S03]  /*3270*/  IADD3 R28, PT, PT, -R34, 0x20, RZ ;  /* 0x00000020221c7810 */ /* 0x002fc60007ffe1ff */
[----:B---3--:R-:W-:-:S05]  /*3280*/  IMAD.IADD R27, R27, 0x1, R8 ;  /* 0x000000011b1b7824 */ /* 0x008fca00078e0208 */
[----:B------:R-:W-:Y:S02]  /*3290*/  SHF.L.U32 R17, R27, R34, RZ ;  /* 0x000000221b117219 */ /* 0x000fe400000006ff */
[----:B------:R-:W-:-:S04]  /*32a0*/  SHF.R.U32.HI R27, RZ, R28, R27 ;  /* 0x0000001cff1b7219 */ /* 0x000fc8000001161b */
[----:B------:R-:W-:-:S04]  /*32b0*/  IADD3 R17, PT, PT, R27, R17, R26 ;  /* 0x000000111b117210 */ /* 0x000fc80007ffe01a */
[----:B------:R-:W-:-:S04]  /*32c0*/  LOP3.LUT R27, R25, R17, R26, 0xb8, !PT ;  /* 0x00000011191b7212 */ /* 0x000fc800078eb81a */
[----:B------:R-:W-:Y:S02]  /*32d0*/  IADD3 R24, PT, PT, R27, R33, R24 ;  /* 0x000000211b187210 */ /* 0x000fe40007ffe018 */
[----:B------:R-:W0:Y:S01]  /*32e0*/  LDC.64 R32, c[0x3][0x28] ;  /* 0x00c00a00ff207b82 */ /* 0x000e220000000a00 */
[----:B------:R-:W-:Y:S02]  /*32f0*/  IADD3 R27, PT, PT, -R35, 0x20, RZ ;  /* 0x00000020231b7810 */ /* 0x000fe40007ffe1ff */
[----:B------:R-:W-:-:S05]  /*3300*/  IMAD.IADD R24, R24, 0x1, R9 ;  /* 0x0000000118187824 */ /* 0x000fca00078e0209 */
[----:B------:R-:W-:Y:S02]  /*3310*/  SHF.L.U32 R28, R24, R35, RZ ;  /* 0x00000023181c7219 */ /* 0x000fe400000006ff */
[----:B------:R-:W-:Y:S01]  /*3320*/  SHF.R.U32.HI R24, RZ, R27, R24 ;  /* 0x0000001bff187219 */ /* 0x000fe20000011618 */
[----:B------:R-:W1:Y:S03]  /*3330*/  LDC.64 R34, c[0x3][0x130] ;  /* 0x00c04c00ff227b82 */ /* 0x000e660000000a00 */
[----:B------:R-:W-:-:S04]  /*3340*/  IADD3 R24, PT, PT, R24, R28, R17 ;  /* 0x0000001c18187210 */ /* 0x000fc80007ffe011 */
[----:B------:R-:W-:-:S04]  /*3350*/  LOP3.LUT R27, R26, R24, R17, 0xb8, !PT ;  /* 0x000000181a1b7212 */ /* 0x000fc800078eb811 */
[----:B--2---:R-:W-:Y:S02]  /*3360*/  IADD3 R27, PT, PT, R27, R30, R25 ;  /* 0x0000001e1b1b7210 */ /* 0x004fe40007ffe019 */
[----:B0-----:R-:W-:-:S03]  /*3370*/  IADD3 R28, PT, PT, -R32, 0x20, RZ ;  /* 0x00000020201c7810 */ /* 0x001fc60007ffe1ff */
[----:B------:R-:W-:-:S05]  /*3380*/  IMAD.IADD R27, R27, 0x1, R10 ;  /* 0x000000011b1b7824 */ /* 0x000fca00078e020a */
        /* <DEDUP_REMOVED lines=10> */
[----:B------:R-:W2:Y:S03]  /*3430*/  LDC.64 R32, c[0x3][0x138] ;  /* 0x00c04e00ff207b82 */ /* 0x000ea60000000a00 */
[----:B------:R-:W-:-:S04]  /*3440*/  IADD3 R26, PT, PT, R26, R28, R25 ;  /* 0x0000001c1a1a7210 */ /* 0x000fc80007ffe019 */
[----:B------:R-:W-:-:S04]  /*3450*/  LOP3.LUT R27, R24, R26, R25, 0xb8, !PT ;  /* 0x0000001a181b7212 */ /* 0x000fc800078eb819 */
[----:B-1----:R-:W-:Y:S02]  /*3460*/  IADD3 R27, PT, PT, R27, R34, R17 ;  /* 0x000000221b1b7210 */ /* 0x002fe40007ffe011 */
[----:B0-----:R-:W-:-:S03]  /*3470*/  IADD3 R28, PT, PT, -R30, 0x20, RZ ;  /* 0x000000201e1c7810 */ /* 0x001fc60007ffe1ff */
[----:B-----5:R-:W-:-:S05]  /*3480*/  IMAD.IADD R27, R27, 0x1, R12 ;  /* 0x000000011b1b7824 */ /* 0x020fca00078e020c */
        /* <DEDUP_REMOVED lines=30> */
[----:B------:R-:W-:Y:S02]  /*3670*/  PRMT R17, R23, 0x7772, RZ ;  /* 0x0000777217117816 */ /* 0x000fe400000000ff */
[----:B0-----:R-:W-:Y:S01]  /*3680*/  IADD3 R30, PT, PT, -R32, 0x20, RZ ;  /* 0x00000020201e7810 */ /* 0x001fe20007ffe1ff */
[----:B------:R-:W-:Y:S02]  /*3690*/  IMAD.IADD R25, R25, 0x1, R22 ;  /* 0x0000000119197824 */ /* 0x000fe400078e0216 */
[----:B------:R-:W-:Y:S01]  /*36a0*/  IMAD.U32 R17, R17, 0x10000, RZ ;  /* 0x0001000011117824 */ /* 0x000fe200078e00ff */
[----:B------:R-:W-:Y:S02]  /*36b0*/  PRMT R24, R23, 0x7773, RZ ;  /* 0x0000777317187816 */ /* 0x000fe400000000ff */
[----:B------:R-:W-:-:S02]  /*36c0*/  SHF.L.U32 R29, R25, R32, RZ ;  /* 0x00000020191d7219 */ /* 0x000fc400000006ff */
[----:B------:R-:W-:Y:S02]  /*36d0*/  SHF.R.U32.HI R30, RZ, R30, R25 ;  /* 0x0000001eff1e7219 */ /* 0x000fe40000011619 */
        /* <DEDUP_REMOVED lines=8> */
[----:B------:R-:W-:Y:S02]  /*3760*/  LOP3.LUT R25, R23, R25, R24, 0xfe, !PT ;  /* 0x0000001917197212 */ /* 0x000fe400078efe18 */
[----:B------:R-:W-:-:S03]  /*3770*/  IADD3 R17, PT, PT, -R33, 0x20, RZ ;  /* 0x0000002021117810 */ /* 0x000fc60007ffe1ff */
[----:B------:R-:W-:-:S05]  /*3780*/  IMAD.IADD R30, R30, 0x1, R25 ;  /* 0x000000011e1e7824 */ /* 0x000fca00078e0219 */
[----:B------:R-:W-:Y:S02]  /*3790*/  SHF.L.U32 R24, R30, R33, RZ ;  /* 0x000000211e187219 */ /* 0x000fe400000006ff */
[----:B------:R-:W-:Y:S01]  /*37a0*/  SHF.R.U32.HI R30, RZ, R17, R30 ;  /* 0x00000011ff1e7219 */ /* 0x000fe2000001161e */
[----:B------:R-:W0:Y:S03]  /*37b0*/  LDC.64 R32, c[0x3][0x150] ;  /* 0x00c05400ff207b82 */ /* 0x000e260000000a00 */
[----:B------:R-:W-:-:S04]  /*37c0*/  IADD3 R30, PT, PT, R30, R24, R29 ;  /* 0x000000181e1e7210 */ /* 0x000fc80007ffe01d */
[----:B------:R-:W-:-:S04]  /*37d0*/  LOP3.LUT R17, R26, R30, R29, 0xb8, !PT ;  /* 0x0000001e1a117212 */ /* 0x000fc800078eb81d */
[----:B--2---:R-:W-:Y:S02]  /*37e0*/  IADD3 R27, PT, PT, R17, R34, R27 ;  /* 0x00000022111b7210 */ /* 0x004fe40007ffe01b */
[----:B------:R-:W-:-:S03]  /*37f0*/  PRMT R17, R19, 0x7772, RZ ;  /* 0x0000777213117816 */ /* 0x000fc600000000ff */
[----:B------:R-:W-:Y:S01]  /*3800*/  IMAD.IADD R27, R27, 0x1, R18 ;  /* 0x000000011b1b7824 */ /* 0x000fe200078e0212 */
[----:B------:R-:W-:Y:S01]  /*3810*/  IADD3 R24, PT, PT, -R36, 0x20, RZ ;  /* 0x0000002024187810 */ /* 0x000fe20007ffe1ff */
[----:B------:R-:W-:Y:S01]  /*3820*/  IMAD.U32 R17, R17, 0x10000, RZ ;  /* 0x0001000011117824 */ /* 0x000fe200078e00ff */
[----:B------:R-:W-:Y:S02]  /*3830*/  PRMT R23, R19, 0x7773, RZ ;  /* 0x0000777313177816 */ /* 0x000fe400000000ff */
[----:B------:R-:W-:Y:S02]  /*3840*/  SHF.L.U32 R31, R27, R36, RZ ;  /* 0x000000241b1f7219 */ /* 0x000fe400000006ff */
[----:B------:R-:W-:Y:S02]  /*3850*/  SHF.R.U32.HI R27, RZ, R24, R27 ;  /* 0x00000018ff1b7219 */ /* 0x000fe4000001161b */
[----:B------:R-:W-:Y:S02]  /*3860*/  LOP3.LUT R24, R17, 0xff0000, RZ, 0xc0, !PT ;  /* 0x00ff000011187812 */ /* 0x000fe400078ec0ff */
[----:B------:R-:W-:-:S02]  /*3870*/  PRMT R17, R19, 0x7771, RZ ;  /* 0x0000777113117816 */ /* 0x000fc400000000ff */
[----:B------:R-:W-:Y:S01]  /*3880*/  IADD3 R31, PT, PT, R27, R31, R30 ;  /* 0x0000001f1b1f7210 */ /* 0x000fe20007ffe01e */
[----:B------:R-:W-:Y:S01]  /*3890*/  IMAD R23, R23, 0x1000000, R24 ;  /* 0x0100000017177824 */ /* 0x000fe200078e0218 */
[----:B------:R-:W-:Y:S01]  /*38a0*/  PRMT R27, R19, 0x7770, RZ ;  /* 0x00007770131b7816 */ /* 0x000fe200000000ff */
[----:B------:R-:W-:Y:S01]  /*38b0*/  IMAD.SHL.U32 R24, R17, 0x100, RZ ;  /* 0x0000010011187824 */ /* 0x000fe200078e00ff */
[----:B------:R-:W-:-:S04]  /*38c0*/  LOP3.LUT R17, R29, R31, R30, 0xb8, !PT ;  /* 0x0000001f1d117212 */ /* 0x000fc800078eb81e */
[----:B------:R-:W-:Y:S02]  /*38d0*/  LOP3.LUT R27, R27, R23, R24, 0xfe, !PT ;  /* 0x000000171b1b7212 */ /* 0x000fe400078efe18 */
[----:B------:R-:W-:Y:S02]  /*38e0*/  IADD3 R26, PT, PT, R17, R35, R26 ;  /* 0x00000023111a7210 */ /* 0x000fe40007ffe01a */
[----:B------:R-:W1:Y:S01]  /*38f0*/  LDC.64 R34, c[0x3][0x50] ;  /* 0x00c01400ff227b82 */ /* 0x000e620000000a00 */
[----:B------:R-:W-:Y:S02]  /*3900*/  IADD3 R17, PT, PT, -R37, 0x20, RZ ;  /* 0x0000002025117810 */ /* 0x000fe40007ffe1ff */
[----:B------:R-:W-:-:S05]  /*3910*/  IMAD.IADD R26, R26, 0x1, R27 ;  /* 0x000000011a1a7824 */ /* 0x000fca00078e021b */
[----:B------:R-:W-:Y:S02]  /*3920*/  SHF.L.U32 R24, R26, R37, RZ ;  /* 0x000000251a187219 */ /* 0x000fe400000006ff */
[----:B------:R-:W-:Y:S01]  /*3930*/  SHF.R.U32.HI R26, RZ, R17, R26 ;  /* 0x00000011ff1a7219 */ /* 0x000fe2000001161a */
[----:B------:R-:W2:Y:S03]  /*3940*/  LDC.64 R36, c[0x3][0x158] ;  /* 0x00c05600ff247b82 */ /* 0x000ea60000000a00 */
[----:B------:R-:W-:-:S04]  /*3950*/  IADD3 R24, PT, PT, R26, R24, R31 ;  /* 0x000000181a187210 */ /* 0x000fc80007ffe01f */
[----:B------:R-:W-:-:S04]  /*3960*/  LOP3.LUT R17, R31, R30, R24, 0xb8, !PT ;  /* 0x0000001e1f117212 */ /* 0x000fc800078eb818 */
[----:B0-----:R-:W-:-:S05]  /*3970*/  IADD3 R26, PT, PT, R17, R32, R29 ;  /* 0x00000020111a7210 */ /* 0x001fca0007ffe01d */
[----:B------:R-:W-:Y:S01]  /*3980*/  IMAD.IADD R17, R26, 0x1, R5 ;  /* 0x000000011a117824 */ /* 0x000fe200078e0205 */
[----:B-1----:R-:W-:-:S04]  /*3990*/  IADD3 R26, PT, PT, -R34, 0x20, RZ ;  /* 0x00000020221a7810 */ /* 0x002fc80007ffe1ff */
[----:B------:R-:W-:Y:S02]  /*39a0*/  SHF.L.U32 R19, R17, R34, RZ ;  /* 0x0000002211137219 */ /* 0x000fe400000006ff */
[----:B------:R-:W-:-:S04]  /*39b0*/  SHF.R.U32.HI R17, RZ, R26, R17 ;  /* 0x0000001aff117219 */ /* 0x000fc80000011611 */
[----:B------:R-:W-:-:S04]  /*39c0*/  IADD3 R17, PT, PT, R17, R19, R24 ;  /* 0x0000001311117210 */ /* 0x000fc80007ffe018 */
[----:B------:R-:W-:-:S04]  /*39d0*/  LOP3.LUT R19, R24, R31, R17, 0xb8, !PT ;  /* 0x0000001f18137212 */ /* 0x000fc800078eb811 */
[----:B------:R-:W-:Y:S02]  /*39e0*/  IADD3 R19, PT, PT, R19, R33, R30 ;  /* 0x0000002113137210 */ /* 0x000fe40007ffe01e */
[----:B------:R-:W0:Y:S03]  /*39f0*/  LDC.64 R32, c[0x3][0x58] ;  /* 0x00c01600ff207b82 */ /* 0x000e260000000a00 */
[----:B------:R-:W-:Y:S01]  /*3a00*/  IMAD.IADD R26, R19, 0x1, R10 ;  /* 0x00000001131a7824 */ /* 0x000fe200078e020a */
[----:B------:R-:W-:-:S04]  /*3a10*/  IADD3 R19, PT, PT, -R35, 0x20, RZ ;  /* 0x0000002023137810 */ /* 0x000fc80007ffe1ff */
[----:B------:R-:W-:Y:S02]  /*3a20*/  SHF.L.U32 R28, R26, R35, RZ ;  /* 0x000000231a1c7219 */ /* 0x000fe400000006ff */
[----:B------:R-:W-:Y:S01]  /*3a30*/  SHF.R.U32.HI R26, RZ, R19, R26 ;  /* 0x00000013ff1a7219 */ /* 0x000fe2000001161a */
[----:B------:R-:W1:Y:S03]  /*3a40*/  LDC.64 R34, c[0x3][0x60] ;  /* 0x00c01800ff227b82 */ /* 0x000e660000000a00 */
[----:B------:R-:W-:-:S04]  /*3a50*/  IADD3 R26, PT, PT, R26, R28, R17 ;  /* 0x0000001c1a1a7210 */ /* 0x000fc80007ffe011 */
[----:B------:R-:W-:-:S04]  /*3a60*/  LOP3.LUT R19, R17, R24, R26, 0xb8, !PT ;  /* 0x0000001811137212 */ /* 0x000fc800078eb81a */
[----:B--2---:R-:W-:Y:S02]  /*3a70*/  IADD3 R28, PT, PT, R19, R36, R31 ;  /* 0x00000024131c7210 */ /* 0x004fe40007ffe01f */
[----:B------:R-:W2:Y:S03]  /*3a80*/  LDC.64 R30, c[0x3][0x160] ;  /* 0x00c05800ff1e7b82 */ /* 0x000ea60000000a00 */
[----:B------:R-:W-:Y:S01]  /*3a90*/  IMAD.IADD R19, R28, 0x1, R15 ;  /* 0x000000011c137824 */ /* 0x000fe200078e020f */
[----:B0-----:R-:W-:-:S04]  /*3aa0*/  IADD3 R28, PT, PT, -R32, 0x20, RZ ;  /* 0x00000020201c7810 */ /* 0x001fc80007ffe1ff */
[----:B------:R-:W-:Y:S02]  /*3ab0*/  SHF.L.U32 R23, R19, R32, RZ ;  /* 0x0000002013177219 */ /* 0x000fe400000006ff */
[----:B------:R-:W-:-:S04]  /*3ac0*/  SHF.R.U32.HI R19, RZ, R28, R19 ;  /* 0x0000001cff137219 */ /* 0x000fc80000011613 */
[----:B------:R-:W-:-:S04]  /*3ad0*/  IADD3 R19, PT, PT, R19, R23, R26 ;  /* 0x0000001713137210 */ /* 0x000fc80007ffe01a */
[----:B------:R-:W-:-:S04]  /*3ae0*/  LOP3.LUT R23, R26, R17, R19, 0xb8, !PT ;  /* 0x000000111a177212 */ /* 0x000fc800078eb813 */
[----:B------:R-:W-:-:S05]  /*3af0*/  IADD3 R23, PT, PT, R23, R37, R24 ;  /* 0x0000002517177210 */ /* 0x000fca0007ffe018 */
[----:B------:R-:W-:Y:S01]  /*3b00*/  IMAD.IADD R24, R4, 0x1, R23 ;  /* 0x0000000104187824 */ /* 0x000fe200078e0217 */
[----:B------:R-:W-:-:S04]  /*3b10*/  IADD3 R23, PT, PT, -R33, 0x20, RZ ;  /* 0x0000002021177810 */ /* 0x000fc80007ffe1ff */
[----:B------:R-:W-:Y:S02]  /*3b20*/  SHF.L.U32 R28, R24, R33, RZ ;  /* 0x00000021181c7219 */ /* 0x000fe400000006ff */
[----:B------:R-:W-:Y:S01]  /*3b30*/  SHF.R.U32.HI R24, RZ, R23, R24 ;  /* 0x00000017ff187219 */ /* 0x000fe20000011618 */
[----:B------:R-:W0:Y:S03]  /*3b40*/  LDC.64 R32, c[0x3][0x168] ;  /* 0x00c05a00ff207b82 */ /* 0x000e260000000a00 */
[----:B------:R-:W-:-:S04]  /*3b50*/  IADD3 R24, PT, PT, R24, R28, R19 ;  /* 0x0000001c18187210 */ /* 0x000fc80007ffe013 */
[----:B------:R-:W-:-:S04]  /*3b60*/  LOP3.LUT R23, R19, R26, R24, 0xb8, !PT ;  /* 0x0000001a13177212 */ /* 0x000fc800078eb818 */
[----:B--2---:R-:W-:-:S05]  /*3b70*/  IADD3 R28, PT, PT, R23, R30, R17 ;  /* 0x0000001e171c7210 */ /* 0x004fca0007ffe011 */
[----:B------:R-:W-:Y:S01]  /*3b80*/  IMAD.IADD R17, R28, 0x1, R9 ;  /* 0x000000011c117824 */ /* 0x000fe200078e0209 */
[----:B-1----:R-:W-:-:S04]  /*3b90*/  IADD3 R28, PT, PT, -R34, 0x20, RZ ;  /* 0x00000020221c7810 */ /* 0x002fc80007ffe1ff */
[----:B------:R-:W-:Y:S02]  /*3ba0*/  SHF.L.U32 R23, R17, R34, RZ ;  /* 0x0000002211177219 */ /* 0x000fe400000006ff */
[----:B------:R-:W-:-:S04]  /*3bb0*/  SHF.R.U32.HI R17, RZ, R28, R17 ;  /* 0x0000001cff117219 */ /* 0x000fc80000011611 */
[----:B------:R-:W-:-:S04]  /*3bc0*/  IADD3 R17, PT, PT, R17, R23, R24 ;  /* 0x0000001711117210 */ /* 0x000fc80007ffe018 */
[----:B------:R-:W-:-:S04]  /*3bd0*/  LOP3.LUT R23, R24, R19, R17, 0xb8, !PT ;  /* 0x0000001318177212 */ /* 0x000fc800078eb811 */
[----:B------:R-:W-:Y:S02]  /*3be0*/  IADD3 R23, PT, PT, R23, R31, R26 ;  /* 0x0000001f17177210 */ /* 0x000fe40007ffe01a */
[----:B------:R-:W1:Y:S03]  /*3bf0*/  LDC.64 R30, c[0x3][0x68] ;  /* 0x00c01a00ff1e7b82 */ /* 0x000e660000000a00 */
[----:B------:R-:W-:Y:S01]  /*3c00*/  IMAD.IADD R26, R23, 0x1, R14 ;  /* 0x00000001171a7824 */ /* 0x000fe200078e020e */
[----:B------:R-:W-:-:S04]  /*3c10*/  IADD3 R23, PT, PT, -R35, 0x20, RZ ;  /* 0x0000002023177810 */ /* 0x000fc80007ffe1ff */
        /* <DEDUP_REMOVED lines=21> */
[----:B--2---:R-:W-:-:S05]  /*3d70*/  IADD3 R28, PT, PT, R23, R34, R17 ;  /* 0x00000022171c7210 */ /* 0x004fca0007ffe011 */
[----:B------:R-:W-:Y:S01]  /*3d80*/  IMAD.IADD R17, R28, 0x1, R13 ;  /* 0x000000011c117824 */ /* 0x000fe200078e020d */
[----:B0-----:R-:W-:-:S04]  /*3d90*/  IADD3 R28, PT, PT, -R32, 0x20, RZ ;  /* 0x00000020201c7810 */ /* 0x001fc80007ffe1ff */
        /* <DEDUP_REMOVED lines=10> */
[----:B------:R-:W2:Y:S03]  /*3e40*/  LDC.64 R32, c[0x3][0x180] ;  /* 0x00c06000ff207b82 */ /* 0x000ea60000000a00 */
[----:B------:R-:W-:-:S04]  /*3e50*/  IADD3 R26, PT, PT, R26, R28, R17 ;  /* 0x0000001c1a1a7210 */ /* 0x000fc80007ffe011 */
[----:B------:R-:W-:-:S04]  /*3e60*/  LOP3.LUT R23, R17, R24, R26, 0xb8, !PT ;  /* 0x0000001811177212 */ /* 0x000fc800078eb81a */
[----:B-1----:R-:W-:-:S05]  /*3e70*/  IADD3 R28, PT, PT, R23, R30, R19 ;  /* 0x0000001e171c7210 */ /* 0x002fca0007ffe013 */
        /* <DEDUP_REMOVED lines=174> */
[----:B------:R-:W-:Y:S01]  /*4960*/  LOP3.LUT R23, R19, R24, R26, 0x2d, !PT ;  /* 0x0000001813177212 */ /* 0x000fe200078e2d1a */
[----:B------:R-:W3:Y:S03]  /*4970*/  LDC.64 R28, c[0x3][0x1d8] ;  /* 0x00c07600ff1c7b82 */ /* 0x000ee60000000a00 */
[----:B--2---:R-:W-:-:S05]  /*4980*/  IADD3 R23, PT, PT, R23, R34, R17 ;  /* 0x0000002217177210 */ /* 0x004fca0007ffe011 */
        /* <DEDUP_REMOVED lines=14> */
[----:B---3--:R-:W-:Y:S02]  /*4a70*/  IADD3 R11, PT, PT, R11, R28, R19 ;  /* 0x0000001c0b0b7210 */ /* 0x008fe40007ffe013 */
[----:B-1----:R-:W-:-:S03]  /*4a80*/  IADD3 R26, PT, PT, -R30, 0x20, RZ ;  /* 0x000000201e1a7810 */ /* 0x002fc60007ffe1ff */
[----:B------:R-:W-:-:S05]  /*4a90*/  IMAD.IADD R11, R11, 0x1, R18 ;  /* 0x000000010b0b7824 */ /* 0x000fca00078e0212 */
        /* <DEDUP_REMOVED lines=13> */
[----:B0-----:R-:W-:Y:S02]  /*4b70*/  IADD3 R9, PT, PT, R9, R32, R17 ;  /* 0x0000002009097210 */ /* 0x001fe40007ffe011 */
[----:B-1----:R-:W-:-:S03]  /*4b80*/  IADD3 R26, PT, PT, -R28, 0x20, RZ ;  /* 0x000000201c1a7810 */ /* 0x002fc60007ffe1ff */
[----:B------:R-:W-:-:S05]  /*4b90*/  IMAD.IADD R9, R9, 0x1, R22 ;  /* 0x0000000109097824 */ /* 0x000fca00078e0216 */
        /* <DEDUP_REMOVED lines=73> */
[----:B------:R-:W-:-:S04]  /*5030*/  SHF.R.U32.HI R4, RZ, R5, R4 ;  /* 0x00000005ff047219 */ /* 0x000fc80000011604 */
[----:B------:R-:W-:-:S04]  /*5040*/  IADD3 R8, PT, PT, R4, R8, R9 ;  /* 0x0000000804087210 */ /* 0x000fc80007ffe009 */
[----:B------:R-:W-:-:S04]  /*5050*/  LOP3.LUT R4, R9, R8, R10, 0x2d, !PT ;  /* 0x0000000809047212 */ /* 0x000fc800078e2d0a */
[----:B--2---:R-:W-:Y:S02]  /*5060*/  IADD3 R7, PT, PT, R4, R28, R7 ;  /* 0x0000001c04077210 */ /* 0x004fe40007ffe007 */
[----:B0-----:R-:W-:-:S03]  /*5070*/  IADD3 R4, PT, PT, -R30, 0x20, RZ ;  /* 0x000000201e047810 */ /* 0x001fc60007ffe1ff */
[----:B------:R-:W-:-:S05]  /*5080*/  IMAD.IADD R7, R7, 0x1, R6 ;  /* 0x0000000107077824 */ /* 0x000fca00078e0206 */
[----:B------:R-:W-:Y:S02]  /*5090*/  SHF.L.U32 R5, R7, R30, RZ ;  /* 0x0000001e07057219 */ /* 0x000fe400000006ff */
[----:B------:R-:W-:-:S04]  /*50a0*/  SHF.R.U32.HI R7, RZ, R4, R7 ;  /* 0x00000004ff077219 */ /* 0x000fc80000011607 */
[----:B------:R-:W-:Y:S01]  /*50b0*/  IADD3 R11, PT, PT, R7, R5, R8 ;  /* 0x00000005070b7210 */ /* 0x000fe20007ffe008 */
[----:B------:R-:W-:Y:S02]  /*50c0*/  IMAD.MOV.U32 R24, RZ, RZ, R22 ;  /* 0x000000ffff187224 */ /* 0x000fe400078e0016 */
[----:B------:R-:W-:Y:S01]  /*50d0*/  IMAD.MOV.U32 R26, RZ, RZ, R18 ;  /* 0x000000ffff1a7224 */ /* 0x000fe200078e0012 */
[----:B------:R-:W-:-:S04]  /*50e0*/  LOP3.LUT R4, R8, R11, R9, 0x2d, !PT ;  /* 0x0000000b08047212 */ /* 0x000fc800078e2d09 */
[----:B------:R-:W-:Y:S01]  /*50f0*/  IADD3 R4, PT, PT, R4, R29, R10 ;  /* 0x0000001d04047210 */ /* 0x000fe20007ffe00a */
[----:B------:R1:W-:Y:S01]  /*5100*/  STL.128 [R1+0x30], R24 ;  /* 0x0000301801007387 */ /* 0x0003e20000100c00 */
[----:B------:R-:W-:-:S03]  /*5110*/  IADD3 R7, PT, PT, -R31, 0x20, RZ ;  /* 0x000000201f077810 */ /* 0x000fc60007ffe1ff */
        /* <DEDUP_REMOVED lines=8> */
[----:B-1----:R-:W-:-:S07]  /*51a0*/  IMAD.MOV.U32 R4, RZ, RZ, RZ ;  /* 0x000000ffff047224 */ /* 0x002fce00078e00ff */
.L_x_6:
[----:B------:R-:W-:Y:S05]  /*51b0*/  @P0 BRA `(.L_x_7) ;  /* 0xffffffd800480947 */ /* 0x000fea000383ffff */
[----:B------:R-:W0:Y:S01]  /*51c0*/  LDL.64 R8, [R1+0x60] ;  /* 0x0000600001087983 */ /* 0x000e220000100a00 */
[----:B------:R-:W1:Y:S03]  /*51d0*/  LDC.64 R22, c[0x3][0x110] ;  /* 0x00c04400ff167b82 */ /* 0x000e660000000a00 */
[----:B------:R-:W2:Y:S04]  /*51e0*/  LDL.64 R24, [R1+0x58] ;  /* 0x0000580001187983 */ /* 0x000ea80000100a00 */
[----:B------:R-:W3:Y:S01]  /*51f0*/  LDL.64 R16, [R1+0x68] ;  /* 0x0000680001107983 */ /* 0x000ee20000100a00 */
[----:B------:R-:W4:Y:S03]  /*5200*/  LDC.64 R32, c[0x3][0x50] ;  /* 0x00c01400ff207b82 */ /* 0x000f260000000a00 */
[----:B------:R-:W5:Y:S04]  /*5210*/  LDL.64 R18, [R1+0x70] ;  /* 0x0000700001127983 */ /* 0x000f680000100a00 */
[----:B------:R-:W4:Y:S04]  /*5220*/  LDL.64 R14, [R1+0x78] ;  /* 0x00007800010e7983 */ /* 0x000f280000100a00 */
[----:B------:R-:W4:Y:S01]  /*5230*/  LDL.64 R12, [R1+0x80] ;  /* 0x00008000010c7983 */ /* 0x000f220000100a00 */
[----:B0-----:R-:W-:-:S02]  /*5240*/  PRMT R5, R9, 0x7772, RZ ;  /* 0x0000777209057816 */ /* 0x001fc400000000ff */
[----:B--2---:R-:W-:-:S03]  /*5250*/  PRMT R0, R25, 0x7772, RZ ;  /* 0x0000777219007816 */ /* 0x004fc600000000ff */
[----:B------:R-:W-:Y:S01]  /*5260*/  IMAD.U32 R7, R5, 0x10000, RZ ;  /* 0x0001000005077824 */ /* 0x000fe200078e00ff */
[----:B------:R-:W-:Y:S01]  /*5270*/  PRMT R6, R9, 0x7773, RZ ;  /* 0x0000777309067816 */ /* 0x000fe200000000ff */
[----:B------:R-:W-:-:S03]  /*5280*/  IMAD.U32 R4, R0, 0x10000, RZ ;  /* 0x0001000000047824 */ /* 0x000fc600078e00ff */
[----:B------:R-:W-:Y:S02]  /*5290*/  LOP3.LUT R7, R7, 0xff0000, RZ, 0xc0, !PT ;  /* 0x00ff000007077812 */ /* 0x000fe400078ec0ff */
[C---:B------:R-:W-:Y:S02]  /*52a0*/  PRMT R0, R25.reuse, 0x7773, RZ ;  /* 0x0000777319007816 */ /* 0x040fe400000000ff */
[----:B------:R-:W-:Y:S01]  /*52b0*/  LOP3.LUT R5, R4, 0xff0000, RZ, 0xc0, !PT ;  /* 0x00ff000004057812 */ /* 0x000fe200078ec0ff */
[----:B------:R-:W-:Y:S01]  /*52c0*/  IMAD R6, R6, 0x1000000, R7 ;  /* 0x0100000006067824 */ /* 0x000fe200078e0207 */
[----:B------:R-:W-:Y:S02]  /*52d0*/  PRMT R4, R25, 0x7771, RZ ;  /* 0x0000777119047816 */ /* 0x000fe400000000ff */
[----:B------:R-:W-:Y:S01]  /*52e0*/  PRMT R7, R9, 0x7771, RZ ;  /* 0x0000777109077816 */ /* 0x000fe200000000ff */
[----:B------:R-:W-:Y:S01]  /*52f0*/  IMAD R0, R0, 0x1000000, R5 ;  /* 0x0100000000007824 */ /* 0x000fe200078e0205 */
[----:B------:R-:W-:Y:S01]  /*5300*/  PRMT R5, R25, 0x7770, RZ ;  /* 0x0000777019057816 */ /* 0x000fe200000000ff */
[----:B------:R-:W-:Y:S01]  /*5310*/  IMAD.SHL.U32 R25, R4, 0x100, RZ ;  /* 0x0000010004197824 */ /* 0x000fe200078e00ff */
[----:B------:R-:W-:Y:S01]  /*5320*/  PRMT R27, R9, 0x7770, RZ ;  /* 0x00007770091b7816 */ /* 0x000fe200000000ff */
[----:B------:R-:W-:-:S02]  /*5330*/  IMAD.SHL.U32 R7, R7, 0x100, RZ ;  /* 0x0000010007077824 */ /* 0x000fc400078e00ff */
[----:B------:R-:W-:Y:S01]  /*5340*/  IMAD.MOV.U32 R26, RZ, RZ, R8 ;  /* 0x000000ffff1a7224 */ /* 0x000fe200078e0008 */
        /* <DEDUP_REMOVED lines=14> */
[----:B------:R-:W-:Y:S01]  /*5430*/  PRMT R9, R19, 0x7771, RZ ;  /* 0x0000777113097816 */ /* 0x000fe200000000ff */
[----:B------:R-:W-:Y:S01]  /*5440*/  IMAD R10, R10, 0x1000000, R11 ;  /* 0x010000000a0a7824 */ /* 0x000fe200078e020b */
[----:B------:R-:W-:Y:S01]  /*5450*/  PRMT R17, R17, 0x7770, RZ ;  /* 0x0000777011117816 */ /* 0x000fe200000000ff */
[----:B0-----:R-:W-:Y:S01]  /*5460*/  IMAD.SHL.U32 R25, R8, 0x100, RZ ;  /* 0x0000010008197824 */ /* 0x001fe200078e00ff */
[----:B------:R-:W-:Y:S01]  /*5470*/  PRMT R27, R19, 0x7770, RZ ;  /* 0x00007770131b7816 */ /* 0x000fe200000000ff */
[----:B------:R-:W-:-:S02]  /*5480*/  IMAD.SHL.U32 R9, R9, 0x100, RZ ;  /* 0x0000010009097824 */ /* 0x000fc400078e00ff */
[----:B------:R-:W-:Y:S01]  /*5490*/  IMAD.MOV.U32 R24, RZ, RZ, R16 ;  /* 0x000000ffff187224 */ /* 0x000fe200078e0010 */
[----:B------:R-:W-:Y:S01]  /*54a0*/  LOP3.LUT R25, R17, R0, R25, 0xfe, !PT ;  /* 0x0000000011197212 */ /* 0x000fe200078efe19 */
[----:B------:R-:W-:Y:S01]  /*54b0*/  IMAD.MOV.U32 R26, RZ, RZ, R18 ;  /* 0x000000ffff1a7224 */ /* 0x000fe200078e0012 */
[----:B------:R-:W-:-:S05]  /*54c0*/  LOP3.LUT R27, R27, R10, R9, 0xfe, !PT ;  /* 0x0000000a1b1b7212 */ /* 0x000fca00078efe09 */
[----:B------:R0:W-:Y:S04]  /*54d0*/  STL.128 [R1+0x10], R24 ;  /* 0x0000101801007387 */ /* 0x0001e80000100c00 */
[----:B------:R-:W3:Y:S01]  /*54e0*/  LDL.128 R8, [R1+0x10] ;  /* 0x0000100001087983 */ /* 0x000ee20000100c00 */
[----:B----4-:R-:W-:Y:S02]  /*54f0*/  PRMT R0, R15, 0x7772, RZ ;  /* 0x000077720f007816 */ /* 0x010fe400000000ff */
[----:B------:R-:W-:-:S03]  /*5500*/  PRMT R17, R13, 0x7772, RZ ;  /* 0x000077720d117816 */ /* 0x000fc600000000ff */
[----:B------:R-:W-:Y:S01]  /*5510*/  IMAD.U32 R16, R0, 0x10000, RZ ;  /* 0x0001000000107824 */ /* 0x000fe200078e00ff */
[----:B------:R-:W-:Y:S01]  /*5520*/  PRMT R0, R15, 0x7773, RZ ;  /* 0x000077730f007816 */ /* 0x000fe200000000ff */
[----:B------:R-:W-:-:S03]  /*5530*/  IMAD.U32 R19, R17, 0x10000, RZ ;  /* 0x0001000011137824 */ /* 0x000fc600078e00ff */
[----:B------:R-:W-:Y:S01]  /*5540*/  LOP3.LUT R17, R16, 0xff0000, RZ, 0xc0, !PT ;  /* 0x00ff000010117812 */ /* 0x000fe200078ec0ff */
[----:B------:R-:W-:Y:S01]  /*5550*/  IMAD.MOV.U32 R28, RZ, RZ, R14 ;  /* 0x000000ffff1c7224 */ /* 0x000fe200078e000e */
[----:B------:R-:W-:Y:S01]  /*5560*/  PRMT R18, R13, 0x7773, RZ ;  /* 0x000077730d127816 */ /* 0x000fe200000000ff */
[----:B------:R-:W-:Y:S01]  /*5570*/  IMAD.MOV.U32 R30, RZ, RZ, R12 ;  /* 0x000000ffff1e7224 */ /* 0x000fe200078e000c */
[----:B------:R-:W-:Y:S01]  /*5580*/  LOP3.LUT R19, R19, 0xff0000, RZ, 0xc0, !PT ;  /* 0x00ff000013137812 */ /* 0x000fe200078ec0ff */
[----:B------:R-:W-:Y:S01]  /*5590*/  IMAD R0, R0, 0x1000000, R17 ;  /* 0x0100000000007824 */ /* 0x000fe200078e0211 */
[----:B------:R-:W-:Y:S01]  /*55a0*/  PRMT R16, R15, 0x7771, RZ ;  /* 0x000077710f107816 */ /* 0x000fe200000000ff */
[----:B0-----:R-:W0:Y:S01]  /*55b0*/  LDC.64 R24, c[0x3][0x10] ;  /* 0x00c00400ff187b82 */ /* 0x001e220000000a00 */
[----:B------:R-:W-:Y:S01]  /*55c0*/  PRMT R17, R13, 0x7771, RZ ;  /* 0x000077710d117816 */ /* 0x000fe200000000ff */
[----:B------:R-:W-:Y:S01]  /*55d0*/  IMAD R18, R18, 0x1000000, R19 ;  /* 0x0100000012127824 */ /* 0x000fe200078e0213 */
[----:B------:R-:W-:Y:S01]  /*55e0*/  PRMT R15, R15, 0x7770, RZ ;  /* 0x000077700f0f7816 */ /* 0x000fe200000000ff */
[----:B------:R-:W-:Y:S01]  /*55f0*/  IMAD.SHL.U32 R29, R16, 0x100, RZ ;  /* 0x00000100101d7824 */ /* 0x000fe200078e00ff */
[----:B------:R-:W-:Y:S01]  /*5600*/  PRMT R31, R13, 0x7770, RZ ;  /* 0x000077700d1f7816 */ /* 0x000fe200000000ff */
[----:B------:R-:W-:Y:S01]  /*5610*/  IMAD.SHL.U32 R17, R17, 0x100, RZ ;  /* 0x0000010011117824 */ /* 0x000fe200078e00ff */
[----:B------:R-:W4:Y:S01]  /*5620*/  LDL.64 R12, [R1+0x88] ;  /* 0x00008800010c7983 */ /* 0x000f220000100a00 */
[----:B------:R-:W5:Y:S01]  /*5630*/  LDC.64 R26, c[0x3][0x118] ;  /* 0x00c04600ff1a7b82 */ /* 0x000f620000000a00 */
[----:B------:R-:W-:-:S02]  /*5640*/  LOP3.LUT R29, R15, R0, R29, 0xfe, !PT ;  /* 0x000000000f1d7212 */ /* 0x000fc400078efe1d */
[----:B------:R-:W-:-:S05]  /*5650*/  LOP3.LUT R31, R31, R18, R17, 0xfe, !PT ;  /* 0x000000121f1f7212 */ /* 0x000fca00078efe11 */
[----:B------:R0:W-:Y:S04]  /*5660*/  STL.128 [R1+0x20], R28 ;  /* 0x0000201c01007387 */ /* 0x0001e80000100c00 */
[----:B------:R-:W4:Y:S01]  /*5670*/  LDL.128 R16, [R1+0x20] ;  /* 0x0000200001107983 */ /* 0x000f220000100c00 */
[----:B------:R-:W-:-:S04]  /*5680*/  LOP3.LUT R15, R3, R21, R2, 0xb8, !PT ;  /* 0x00000015030f7212 */ /* 0x000fc800078eb802 */
[----:B-1----:R-:W-:Y:S02]  /*5690*/  IADD3 R15, PT, PT, R15, R22, R20 ;  /* 0x000000160f0f7210 */ /* 0x002fe40007ffe014 */
[----:B0-----:R-:W-:Y:S01]  /*56a0*/  IADD3 R14, PT, PT, -R24, 0x20, RZ ;  /* 0x00000020180e7810 */ /* 0x001fe20007ffe1ff */
[----:B------:R-:W0:Y:S08]  /*56b0*/  LDC.64 R28, c[0x3][0x18] ;  /* 0x00c00600ff1c7b82 */ /* 0x000e300000000a00 */
[----:B------:R-:W1:Y:S01]  /*56c0*/  LDC.64 R30, c[0x3][0x120] ;  /* 0x00c04800ff1e7b82 */ /* 0x000e620000000a00 */
[----:B0-----:R-:W-:Y:S01]  /*56d0*/  IADD3 R22, PT, PT, -R28, 0x20, RZ ;  /* 0x000000201c167810 */ /* 0x001fe20007ffe1ff */
[----:B--2---:R-:W-:-:S05]  /*56e0*/  IMAD.IADD R15, R15, 0x1, R4 ;  /* 0x000000010f0f7824 */ /* 0x004fca00078e0204 */
        /* <DEDUP_REMOVED lines=11> */
[----:B-----5:R-:W-:-:S05]  /*57a0*/  IADD3 R15, PT, PT, R15, R26, R2 ;  /* 0x0000001a0f0f7210 */ /* 0x020fca0007ffe002 */
        /* <DEDUP_REMOVED lines=48> */
[----:B----4-:R-:W-:-:S05]  /*5ab0*/  IMAD.IADD R23, R23, 0x1, R16 ;  /* 0x0000000117177824 */ /* 0x010fca00078e0210 */
        /* <DEDUP_REMOVED lines=28> */
[----:B-1----:R-:W-:Y:S02]  /*5c80*/  IADD3 R23, PT, PT, R0, R28, R23 ;  /* 0x0000001c00177210 */ /* 0x002fe40007ffe017 */
[----:B------:R-:W-:-:S03]  /*5c90*/  PRMT R0, R13, 0x7772, RZ ;  /* 0x000077720d007816 */ /* 0x000fc600000000ff */
[----:B------:R-:W-:Y:S01]  /*5ca0*/  IMAD.IADD R23, R23, 0x1, R12 ;  /* 0x0000000117177824 */ /* 0x000fe200078e020c */
[----:B0-----:R-:W-:Y:S01]  /*5cb0*/  IADD3 R14, PT, PT, -R30, 0x20, RZ ;  /* 0x000000201e0e7810 */ /* 0x001fe20007ffe1ff */
[----:B------:R-:W-:-:S03]  /*5cc0*/  IMAD.U32 R0, R0, 0x10000, RZ ;  /* 0x0001000000007824 */ /* 0x000fc600078e00ff */
[----:B------:R-:W-:Y:S02]  /*5cd0*/  SHF.L.U32 R27, R23, R30, RZ ;  /* 0x0000001e171b7219 */ /* 0x000fe400000006ff */
[----:B------:R-:W-:Y:S02]  /*5ce0*/  SHF.R.U32.HI R23, RZ, R14, R23 ;  /* 0x0000000eff177219 */ /* 0x000fe40000011617 */
[C---:B------:R-:W-:Y:S02]  /*5cf0*/  PRMT R14, R13.reuse, 0x7773, RZ ;  /* 0x000077730d0e7816 */ /* 0x040fe400000000ff */
[----:B------:R-:W-:Y:S02]  /*5d00*/  LOP3.LUT R15, R0, 0xff0000, RZ, 0xc0, !PT ;  /* 0x00ff0000000f7812 */ /* 0x000fe400078ec0ff */
[----:B------:R-:W-:Y:S02]  /*5d10*/  PRMT R0, R13, 0x7771, RZ ;  /* 0x000077710d007816 */ /* 0x000fe400000000ff */
[--C-:B------:R-:W-:Y:S01]  /*5d20*/  IADD3 R23, PT, PT, R23, R27, R24.reuse ;  /* 0x0000001b17177210 */ /* 0x100fe20007ffe018 */
[----:B------:R-:W-:Y:S01]  /*5d30*/  IMAD R14, R14, 0x1000000, R15 ;  /* 0x010000000e0e7824 */ /* 0x000fe200078e020f */
[----:B------:R-:W-:Y:S01]  /*5d40*/  PRMT R15, R13, 0x7770, RZ ;  /* 0x000077700d0f7816 */ /* 0x000fe200000000ff */
[----:B------:R-:W-:Y:S01]  /*5d50*/  IMAD.SHL.U32 R13, R0, 0x100, RZ ;  /* 0x00000100000d7824 */ /* 0x000fe200078e00ff */
[----:B------:R-:W-:Y:S01]  /*5d60*/  LOP3.LUT R0, R25, R23, R24, 0xb8, !PT ;  /* 0x0000001719007212 */ /* 0x000fe200078eb818 */
[----:B------:R-:W0:Y:S03]  /*5d70*/  LDC.64 R26, c[0x3][0x148] ;  /* 0x00c05200ff1a7b82 */ /* 0x000e260000000a00 */
[----:B------:R-:W-:-:S02]  /*5d80*/  LOP3.LUT R13, R15, R14, R13, 0xfe, !PT ;  /* 0x0000000e0f0d7212 */ /* 0x000fc400078efe0d */
[----:B------:R-:W-:Y:S02]  /*5d90*/  IADD3 R0, PT, PT, R0, R29, R22 ;  /* 0x0000001d00007210 */ /* 0x000fe40007ffe016 */
[----:B------:R-:W-:Y:S01]  /*5da0*/  IADD3 R15, PT, PT, -R31, 0x20, RZ ;  /* 0x000000201f0f7810 */ /* 0x000fe20007ffe1ff */
[----:B------:R-:W1:Y:S02]  /*5db0*/  LDC.64 R28, c[0x3][0x48] ;  /* 0x00c01200ff1c7b82 */ /* 0x000e640000000a00 */
[----:B------:R-:W-:-:S05]  /*5dc0*/  IMAD.IADD R0, R0, 0x1, R13 ;  /* 0x0000000100007824 */ /* 0x000fca00078e020d */
[----:B------:R-:W-:Y:S02]  /*5dd0*/  SHF.L.U32 R14, R0, R31, RZ ;  /* 0x0000001f000e7219 */ /* 0x000fe400000006ff */
[----:B------:R-:W-:Y:S01]  /*5de0*/  SHF.R.U32.HI R0, RZ, R15, R0 ;  /* 0x0000000fff007219 */ /* 0x000fe20000011600 */
[----:B------:R-:W2:Y:S03]  /*5df0*/  LDC.64 R30, c[0x3][0x150] ;  /* 0x00c05400ff1e7b82 */ /* 0x000ea60000000a00 */
[----:B------:R-:W-:-:S04]  /*5e00*/  IADD3 R22, PT, PT, R0, R14, R23 ;  /* 0x0000000e00167210 */ /* 0x000fc80007ffe017 */
[----:B------:R-:W-:Y:S01]  /*5e10*/  LOP3.LUT R14, R24, R22, R23, 0xb8, !PT ;  /* 0x00000016180e7212 */ /* 0x000fe200078eb817 */
[----:B------:R-:W-:-:S03]  /*5e20*/  IMAD.MOV.U32 R0, RZ, RZ, 0x30 ;  /* 0x00000030ff007424 */ /* 0x000fc600078e00ff */
[----:B0-----:R-:W-:Y:S02]  /*5e30*/  IADD3 R25, PT, PT, R14, R26, R25 ;  /* 0x0000001a0e197210 */ /* 0x001fe40007ffe019 */
[----:B-1----:R-:W-:-:S03]  /*5e40*/  IADD3 R14, PT, PT, -R28, 0x20, RZ ;  /* 0x000000201c0e7810 */ /* 0x002fc60007ffe1ff */
[----:B------:R-:W-:-:S05]  /*5e50*/  IMAD.IADD R25, R25, 0x1, R0 ;  /* 0x0000000119197824 */ /* 0x000fca00078e0200 */
[----:B------:R-:W-:Y:S02]  /*5e60*/  SHF.L.U32 R15, R25, R28, RZ ;  /* 0x0000001c190f7219 */ /* 0x000fe400000006ff */
[----:B------:R-:W-:-:S04]  /*5e70*/  SHF.R.U32.HI R25, RZ, R14, R25 ;  /* 0x0000000eff197219 */ /* 0x000fc80000011619 */
[----:B------:R-:W-:-:S04]  /*5e80*/  IADD3 R15, PT, PT, R25, R15, R22 ;  /* 0x0000000f190f7210 */ /* 0x000fc80007ffe016 */
[----:B------:R-:W-:Y:S01]  /*5e90*/  LOP3.LUT R25, R23, R15, R22, 0xb8, !PT ;  /* 0x0000000f17197212 */ /* 0x000fe200078eb816 */
[----:B------:R-:W-:-:S03]  /*5ea0*/  IMAD.MOV.U32 R14, RZ, RZ, RZ ;  /* 0x000000ffff0e7224 */ /* 0x000fc600078e00ff */
        /* <DEDUP_REMOVED lines=10> */
[----:B------:R-:W-:-:S04]  /*5f50*/  IADD3 R26, PT, PT, -R32, 0x20, RZ ;  /* 0x00000020201a7810 */ /* 0x000fc80007ffe1ff */
        /* <DEDUP_REMOVED lines=45> */
[----:B-1----:R-:W-:Y:S02]  /*6230*/  IADD3 R25, PT, PT, R25, R30, R15 ;  /* 0x0000001e19197210 */ /* 0x002fe40007ffe00f */
[----:B0-----:R-:W-:-:S03]  /*6240*/  IADD3 R26, PT, PT, -R32, 0x20, RZ ;  /* 0x00000020201a7810 */ /* 0x001fc60007ffe1ff */
        /* <DEDUP_REMOVED lines=202> */
[----:B------:R-:W-:-:S04]  /*6ef0*/  SHF.R.U32.HI R24, RZ, R25, R24 ;  /* 0x00000019ff187219 */ /* 0x000fc80000011618 */
[----:B------:R-:W-:Y:S02]  /*6f00*/  IADD3 R24, PT, PT, R24, R26, R15 ;  /* 0x0000001a18187210 */ /* 0x000fe40007ffe00f */
[----:B------:R-:W1:Y:S02]  /*6f10*/  LDC.64 R26, c[0x3][0x1d8] ;  /* 0x00c07600ff1a7b82 */ /* 0x000e640000000a00 */
        /* <DEDUP_REMOVED lines=28> */
[----:B------:R-:W-:Y:S01]  /*70e0*/  SHF.L.U32 R22, R0, R29, RZ ;  /* 0x0000001d00167219 */ /* 0x000fe200000006ff */
[----:B------:R-:W1:Y:S01]  /*70f0*/  LDC.64 R26, c[0x3][0x1e8] ;  /* 0x00c07a00ff1a7b82 */ /* 0x000e620000000a00 */
[----:B------:R-:W-:-:S04]  /*7100*/  SHF.R.U32.HI R0, RZ, R9, R0 ;  /* 0x00000009ff007219 */ /* 0x000fc80000011600 */
[----:B------:R-:W-:-:S03]  /*7110*/  IADD3 R0, PT, PT, R0, R22, R11 ;  /* 0x0000001600007210 */ /* 0x000fc60007ffe00b */
[----:B------:R-:W3:Y:S01]  /*7120*/  LDC.64 R28, c[0x3][0xe8] ;  /* 0x00c03a00ff1c7b82 */ /* 0x000ee20000000a00 */
        /* <DEDUP_REMOVED lines=15> */
[----:B------:R-:W-:Y:S01]  /*7220*/  LOP3.LUT R7, R9, R4, R0, 0x2d, !PT ;  /* 0x0000000409077212 */ /* 0x000fe200078e2d00 */
[----:B------:R-:W2:Y:S03]  /*7230*/  LDC.64 R22, c[0x3][0x1f0] ;  /* 0x00c07c00ff167b82 */ /* 0x000ea60000000a00 */
[----:B-1----:R-:W-:-:S05]  /*7240*/  IADD3 R7, PT, PT, R7, R26, R11 ;  /* 0x0000001a07077210 */ /* 0x002fca0007ffe00b */
[----:B------:R-:W-:Y:S01]  /*7250*/  IMAD.IADD R7, R7, 0x1, R18 ;  /* 0x0000000107077824 */ /* 0x000fe200078e0212 */
[----:B---3--:R-:W-:-:S04]  /*7260*/  IADD3 R18, PT, PT, -R28, 0x20, RZ ;  /* 0x000000201c127810 */ /* 0x008fc80007ffe1ff */
        /* <DEDUP_REMOVED lines=9> */
[----:B------:R-:W-:-:S04]  /*7300*/  SHF.R.U32.HI R0, RZ, R5, R0 ;  /* 0x00000005ff007219 */ /* 0x000fc80000011600 */
        /* <DEDUP_REMOVED lines=17> */
[----:B------:R-:W-:Y:S01]  /*7420*/  LOP3.LUT R9, R5, R4, R0, 0x2d, !PT ;  /* 0x0000000405097212 */ /* 0x000fe200078e2d00 */
[----:B------:R-:W3:Y:S03]  /*7430*/  LDC.64 R14, c[0x3][0x200] ;  /* 0x00c08000ff0e7b82 */ /* 0x000ee60000000a00 */
        /* <DEDUP_REMOVED lines=12> */
[----:B------:R-:W0:Y:S03]  /*7500*/  LDC.64 R22, c[0x3][0x208] ;  /* 0x00c08200ff167b82 */ /* 0x000e260000000a00 */
[----:B------:R-:W-:-:S04]  /*7510*/  IADD3 R0, PT, PT, R0, R10, R7 ;  /* 0x0000000a00007210 */ /* 0x000fc80007ffe007 */
[----:B------:R-:W-:-:S04]  /*7520*/  LOP3.LUT R9, R7, R0, R4, 0x2d, !PT ;  /* 0x0000000007097212 */ /* 0x000fc800078e2d04 */
[----:B---3--:R-:W-:-:S05]  /*7530*/  IADD3 R9, PT, PT, R9, R14, R5 ;  /* 0x0000000e09097210 */ /* 0x008fca0007ffe005 */
[----:B------:R-:W-:Y:S01]  /*7540*/  IMAD.IADD R9, R8, 0x1, R9 ;  /* 0x0000000108097824 */ /* 0x000fe200078e0209 */
[----:B--2---:R-:W-:-:S04]  /*7550*/  IADD3 R8, PT, PT, -R24, 0x20, RZ ;  /* 0x0000002018087810 */ /* 0x004fc80007ffe1ff */
[----:B------:R-:W-:Y:S02]  /*7560*/  SHF.L.U32 R5, R9, R24, RZ ;  /* 0x0000001809057219 */ /* 0x000fe400000006ff */
[----:B------:R-:W-:-:S04]  /*7570*/  SHF.R.U32.HI R9, RZ, R8, R9 ;  /* 0x00000008ff097219 */ /* 0x000fc80000011609 */
[----:B------:R-:W-:-:S04]  /*7580*/  IADD3 R9, PT, PT, R9, R5, R0 ;  /* 0x0000000509097210 */ /* 0x000fc80007ffe000 */
[----:B------:R-:W-:-:S04]  /*7590*/  LOP3.LUT R5, R0, R9, R7, 0x2d, !PT ;  /* 0x0000000900057212 */ /* 0x000fc800078e2d07 */
[----:B------:R-:W-:Y:S02]  /*75a0*/  IADD3 R4, PT, PT, R5, R15, R4 ;  /* 0x0000000f05047210 */ /* 0x000fe40007ffe004 */
[----:B------:R-:W1:Y:S01]  /*75b0*/  LDC.64 R14, c[0x3][0x108] ;  /* 0x00c04200ff0e7b82 */ /* 0x000e620000000a00 */
[----:B------:R-:W-:Y:S02]  /*75c0*/  IADD3 R5, PT, PT, -R25, 0x20, RZ ;  /* 0x0000002019057810 */ /* 0x000fe40007ffe1ff */
[----:B------:R-:W-:-:S05]  /*75d0*/  IMAD.IADD R4, R4, 0x1, R19 ;  /* 0x0000000104047824 */ /* 0x000fca00078e0213 */
[----:B------:R-:W-:Y:S02]  /*75e0*/  SHF.L.U32 R8, R4, R25, RZ ;  /* 0x0000001904087219 */ /* 0x000fe400000006ff */
[----:B------:R-:W-:-:S04]  /*75f0*/  SHF.R.U32.HI R4, RZ, R5, R4 ;  /* 0x00000005ff047219 */ /* 0x000fc80000011604 */
[----:B------:R-:W-:-:S04]  /*7600*/  IADD3 R8, PT, PT, R4, R8, R9 ;  /* 0x0000000804087210 */ /* 0x000fc80007ffe009 */
[----:B------:R-:W-:-:S04]  /*7610*/  LOP3.LUT R4, R9, R8, R0, 0x2d, !PT ;  /* 0x0000000809047212 */ /* 0x000fc800078e2d00 */
[----:B0-----:R-:W-:Y:S02]  /*7620*/  IADD3 R7, PT, PT, R4, R22, R7 ;  /* 0x0000001604077210 */ /* 0x001fe40007ffe007 */
[----:B------:R-:W0:Y:S03]  /*7630*/  LDC.64 R4, c[0x4][RZ] ;  /* 0x01000000ff047b82 */ /* 0x000e260000000a00 */
[----:B------:R-:W-:Y:S01]  /*7640*/  IMAD.IADD R7, R7, 0x1, R6 ;  /* 0x0000000107077824 */ /* 0x000fe200078e0206 */
[----:B-1----:R-:W-:-:S04]  /*7650*/  IADD3 R6, PT, PT, -R14, 0x20, RZ ;  /* 0x000000200e067810 */ /* 0x002fc80007ffe1ff */
[----:B------:R-:W-:Y:S02]  /*7660*/  SHF.L.U32 R11, R7, R14, RZ ;  /* 0x0000000e070b7219 */ /* 0x000fe400000006ff */
[----:B------:R-:W-:-:S04]  /*7670*/  SHF.R.U32.HI R7, RZ, R6, R7 ;  /* 0x00000006ff077219 */ /* 0x000fc80000011607 */
[----:B------:R-:W-:-:S04]  /*7680*/  IADD3 R7, PT, PT, R7, R11, R8 ;  /* 0x0000000b07077210 */ /* 0x000fc80007ffe008 */
[----:B------:R-:W-:-:S04]  /*7690*/  LOP3.LUT R6, R8, R7, R9, 0x2d, !PT ;  /* 0x0000000708067212 */ /* 0x000fc800078e2d09 */
[----:B------:R-:W-:-:S05]  /*76a0*/  IADD3 R6, PT, PT, R6, R23, R0 ;  /* 0x0000001706067210 */ /* 0x000fca0007ffe000 */
[----:B------:R-:W-:Y:S02]  /*76b0*/  IMAD.IADD R6, R6, 0x1, R17 ;  /* 0x0000000106067824 */ /* 0x000fe400078e0211 */
[----:B------:R-:W-:Y:S01]  /*76c0*/  IMAD.IADD R17, R20, 0x1, R9 ;  /* 0x0000000114117824 */ /* 0x000fe200078e0209 */
[----:B------:R-:W-:Y:S02]  /*76d0*/  IADD3 R9, PT, PT, -R15, 0x20, RZ ;  /* 0x000000200f097810 */ /* 0x000fe40007ffe1ff */
[----:B------:R-:W-:Y:S02]  /*76e0*/  SHF.L.U32 R0, R6, R15, RZ ;  /* 0x0000000f06007219 */ /* 0x000fe400000006ff */
[----:B------:R-:W-:Y:S02]  /*76f0*/  SHF.R.U32.HI R6, RZ, R9, R6 ;  /* 0x00000009ff067219 */ /* 0x000fe40000011606 */
[----:B------:R-:W-:Y:S02]  /*7700*/  SHF.R.U32.HI R16, RZ, 0x8, R17 ;  /* 0x00000008ff107819 */ /* 0x000fe40000011611 */
[----:B------:R-:W-:Y:S01]  /*7710*/  LOP3.LUT R9, R17, 0xf, RZ, 0xc0, !PT ;  /* 0x0000000f11097812 */ /* 0x000fe200078ec0ff */
[----:B------:R-:W-:Y:S01]  /*7720*/  IMAD.IADD R33, R3, 0x1, R8 ;  /* 0x0000000103217824 */ /* 0x000fe200078e0208 */
[----:B0-----:R-:W-:-:S02]  /*7730*/  LEA.HI R14, P1, R17, R4, RZ, 0x4 ;  /* 0x00000004110e7211 */ /* 0x001fc400078320ff */
[----:B------:R-:W-:Y:S02]  /*7740*/  LOP3.LUT R11, R16, 0xf, RZ, 0xc0, !PT ;  /* 0x0000000f100b7812 */ /* 0x000fe400078ec0ff */
[----:B------:R-:W-:Y:S02]  /*7750*/  IADD3 R0, PT, PT, R6, R0, R7 ;  /* 0x0000000006007210 */ /* 0x000fe40007ffe007 */
[-C--:B------:R-:W-:Y:S01]  /*7760*/  IADD3 R8, P0, PT, R9, R4.reuse, RZ ;  /* 0x0000000409087210 */ /* 0x080fe20007f1e0ff */
[----:B------:R-:W-:Y:S01]  /*7770*/  IMAD.X R15, RZ, RZ, R5, P1 ;  /* 0x000000ffff0f7224 */ /* 0x000fe200008e0605 */
[----:B------:R-:W-:Y:S01]  /*7780*/  SHF.R.U32.HI R18, RZ, 0x10, R17 ;  /* 0x00000010ff127819 */ /* 0x000fe20000011611 */
[----:B------:R-:W-:Y:S01]  /*7790*/  IMAD.IADD R31, R2, 0x1, R7 ;  /* 0x00000001021f7824 */ /* 0x000fe200078e0207 */
[----:B------:R-:W-:Y:S01]  /*77a0*/  IADD3 R10, P1, PT, R11, R4, RZ ;  /* 0x000000040b0a7210 */ /* 0x000fe20007f3e0ff */
[----:B------:R-:W-:Y:S01]  /*77b0*/  IMAD.X R9, RZ, RZ, R5, P0 ;  /* 0x000000ffff097224 */ /* 0x000fe200000e0605 */
[----:B------:R-:W-:Y:S01]  /*77c0*/  LOP3.LUT R6, R17, 0xf0, RZ, 0xc0, !PT ;  /* 0x000000f011067812 */ /* 0x000fe200078ec0ff */
[----:B------:R-:W-:Y:S01]  /*77d0*/  IMAD.IADD R7, R21, 0x1, R0 ;  /* 0x0000000115077824 */ /* 0x000fe200078e0200 */
[----:B------:R-:W-:-:S02]  /*77e0*/  PRMT R19, R17, 0x7632, R19 ;  /* 0x0000763211137816 */ /* 0x000fc40000000013 */
[----:B------:R-:W-:Y:S01]  /*77f0*/  SHF.R.U32.HI R20, RZ, 0x18, R17 ;  /* 0x00000018ff147819 */ /* 0x000fe20000011611 */
[----:B------:R-:W-:Y:S01]  /*7800*/  IMAD.X R11, RZ, RZ, R5, P1 ;  /* 0x000000ffff0b7224 */ /* 0x000fe200008e0605 */
[----:B------:R-:W-:Y:S01]  /*7810*/  LOP3.LUT R21, R18, 0xf, RZ, 0xc0, !PT ;  /* 0x0000000f12157812 */ /* 0x000fe200078ec0ff */
[----:B------:R0:W2:Y:S01]  /*7820*/  LDG.E.U8.CONSTANT R2, desc[UR6][R8.64] ;  /* 0x0000000608027981 */ /* 0x0000a2000c1e9100 */
[----:B------:R-:W-:Y:S02]  /*7830*/  LOP3.LUT R17, R16, 0xf0, RZ, 0xc0, !PT ;  /* 0x000000f010117812 */ /* 0x000fe400078ec0ff */
[----:B------:R-:W-:Y:S01]  /*7840*/  SHF.R.U32.HI R6, RZ, 0x4, R6 ;  /* 0x00000004ff067819 */ /* 0x000fe20000011606 */
[----:B------:R1:W3:Y:S01]  /*7850*/  LDG.E.U8.CONSTANT R3, desc[UR6][R10.64] ;  /* 0x000000060a037981 */ /* 0x0002e2000c1e9100 */
[----:B------:R-:W-:Y:S02]  /*7860*/  IADD3 R16, P0, PT, R21, R4, RZ ;  /* 0x0000000415107210 */ /* 0x000fe40007f1e0ff */
[----:B------:R-:W-:Y:S01]  /*7870*/  LOP3.LUT R19, R19, 0xf0, RZ, 0xc0, !PT ;  /* 0x000000f013137812 */ /* 0x000fe200078ec0ff */
[----:B------:R4:W5:Y:S01]  /*7880*/  LDG.E.U8.CONSTANT R0, desc[UR6][R14.64] ;  /* 0x000000060e007981 */ /* 0x000962000c1e9100 */
[----:B0-----:R-:W-:-:S02]  /*7890*/  SHF.R.U32.HI R8, RZ, 0x4, R17 ;  /* 0x00000004ff087819 */ /* 0x001fc40000011611 */
[----:B------:R-:W-:Y:S02]  /*78a0*/  LOP3.LUT R9, R6, 0xffff, RZ, 0xc0, !PT ;  /* 0x0000ffff06097812 */ /* 0x000fe400078ec0ff */
[----:B------:R-:W-:Y:S01]  /*78b0*/  LOP3.LUT R23, R20, 0xf, RZ, 0xc0, !PT ;  /* 0x0000000f14177812 */ /* 0x000fe200078ec0ff */
[----:B------:R-:W-:Y:S01]  /*78c0*/  IMAD.X R17, RZ, RZ, R5, P0 ;  /* 0x000000ffff117224 */ /* 0x000fe200000e0605 */
[----:B------:R-:W-:Y:S02]  /*78d0*/  SHF.R.U32.HI R6, RZ, 0x4, R19 ;  /* 0x00000004ff067819 */ /* 0x000fe40000011613 */
[----:B-1----:R-:W-:Y:S02]  /*78e0*/  LOP3.LUT R11, R8, 0xffff, RZ, 0xc0, !PT ;  /* 0x0000ffff080b7812 */ /* 0x002fe400078ec0ff */
[-C--:B------:R-:W-:Y:S01]  /*78f0*/  IADD3 R8, P0, PT, R9, R4.reuse, RZ ;  /* 0x0000000409087210 */ /* 0x080fe20007f1e0ff */
[----:B------:R0:W5:Y:S01]  /*7900*/  LDG.E.U8.CONSTANT R18, desc[UR6][R16.64] ;  /* 0x0000000610127981 */ /* 0x000162000c1e9100 */
[----:B------:R-:W-:-:S02]  /*7910*/  IADD3 R22, P1, PT, R23, R4, RZ ;  /* 0x0000000417167210 */ /* 0x000fc40007f3e0ff */
[----:B----4-:R-:W-:Y:S01]  /*7920*/  LOP3.LUT R15, R6, 0xffff, RZ, 0xc0, !PT ;  /* 0x0000ffff060f7812 */ /* 0x010fe200078ec0ff */
[--C-:B------:R-:W-:Y:S02]  /*7930*/  IMAD.X R9, RZ, RZ, R5.reuse, P0 ;  /* 0x000000ffff097224 */ /* 0x100fe400000e0605 */
[----:B------:R-:W-:Y:S01]  /*7940*/  IMAD.X R23, RZ, RZ, R5, P1 ;  /* 0x000000ffff177224 */ /* 0x000fe200008e0605 */
[-C--:B------:R-:W-:Y:S02]  /*7950*/  IADD3 R14, P0, PT, R15, R4.reuse, RZ ;  /* 0x000000040f0e7210 */ /* 0x080fe40007f1e0ff */
[-C--:B------:R-:W-:Y:S01]  /*7960*/  IADD3 R10, P1, PT, R11, R4.reuse, RZ ;  /* 0x000000040b0a7210 */ /* 0x080fe20007f3e0ff */
[----:B------:R-:W4:Y:S01]  /*7970*/  LDG.E.U8.CONSTANT R20, desc[UR6][R8.64] ;  /* 0x0000000608147981 */ /* 0x000f22000c1e9100 */
[----:B------:R-:W-:Y:S02]  /*7980*/  SHF.R.U32.HI R6, RZ, 0x8, R33 ;  /* 0x00000008ff067819 */ /* 0x000fe40000011621 */
[----:B------:R-:W-:Y:S01]  /*7990*/  LOP3.LUT R29, R33, 0xf, RZ, 0xc0, !PT ;  /* 0x0000000f211d7812 */ /* 0x000fe200078ec0ff */
[----:B------:R-:W-:Y:S01]  /*79a0*/  IMAD.X R15, RZ, RZ, R5, P0 ;  /* 0x000000ffff0f7224 */ /* 0x000fe200000e0605 */
[----:B0-----:R-:W-:Y:S01]  /*79b0*/  SHF.R.U32.HI R17, RZ, 0x10, R33 ;  /* 0x00000010ff117819 */ /* 0x001fe20000011621 */
[----:B------:R-:W-:Y:S01]  /*79c0*/  IMAD.X R11, RZ, RZ, R5, P1 ;  /* 0x000000ffff0b7224 */ /* 0x000fe200008e0605 */
[----:B------:R-:W-:Y:S01]  /*79d0*/  LOP3.LUT R16, R6, 0xf0, RZ, 0xc0, !PT ;  /* 0x000000f006107812 */ /* 0x000fe200078ec0ff */
[----:B------:R-:W4:Y:S01]  /*79e0*/  LDG.E.U8.CONSTANT R19, desc[UR6][R22.64] ;  /* 0x0000000616137981 */ /* 0x000f22000c1e9100 */
[----:B------:R-:W-:-:S02]  /*79f0*/  IADD3 R28, P0, PT, R29, R4, RZ ;  /* 0x000000041d1c7210 */ /* 0x000fc40007f1e0ff */
[----:B------:R-:W-:Y:S01]  /*7a00*/  LOP3.LUT R17, R17, 0xf, RZ, 0xc0, !PT ;  /* 0x0000000f11117812 */ /* 0x000fe200078ec0ff */
[----:B------:R0:W4:Y:S01]  /*7a10*/  LDG.E.U8.CONSTANT R21, desc[UR6][R10.64] ;  /* 0x000000060a157981 */ /* 0x000122000c1e9100 */
[----:B------:R-:W-:Y:S01]  /*7a20*/  SHF.R.U32.HI R16, RZ, 0x4, R16 ;  /* 0x00000004ff107819 */ /* 0x000fe20000011610 */
[----:B------:R-:W-:-:S03]  /*7a30*/  IMAD.X R29, RZ, RZ, R5, P0 ;  /* 0x000000ffff1d7224 */ /* 0x000fc600000e0605 */
[----:B------:R-:W-:Y:S01]  /*7a40*/  LOP3.LUT R27, R16, 0xffff, RZ, 0xc0, !PT ;  /* 0x0000ffff101b7812 */ /* 0x000fe200078ec0ff */
[----:B------:R1:W4:Y:S01]  /*7a50*/  LDG.E.U8.CONSTANT R22, desc[UR6][R14.64] ;  /* 0x000000060e167981 */ /* 0x000322000c1e9100 */
[----:B0-----:R-:W-:-:S03]  /*7a60*/  IADD3 R10, P0, PT, R17, R4, RZ ;  /* 0x00000004110a7210 */ /* 0x001fc60007f1e0ff */
[----:B------:R0:W4:Y:S02]  /*7a70*/  LDG.E.U8.CONSTANT R23, desc[UR6][R28.64] ;  /* 0x000000061c177981 */ /* 0x000124000c1e9100 */
[--C-:B------:R-:W-:Y:S01]  /*7a80*/  IMAD.X R11, RZ, RZ, R5.reuse, P0 ;  /* 0x000000ffff0b7224 */ /* 0x100fe200000e0605 */
[-C--:B------:R-:W-:Y:S02]  /*7a90*/  IADD3 R26, P0, PT, R27, R4.reuse, RZ ;  /* 0x000000041b1a7210 */ /* 0x080fe40007f1e0ff */
[----:B------:R-:W-:Y:S02]  /*7aa0*/  LOP3.LUT R25, R6, 0xf, RZ, 0xc0, !PT ;  /* 0x0000000f06197812 */ /* 0x000fe400078ec0ff */
[----:B------:R-:W-:Y:S01]  /*7ab0*/  LOP3.LUT R6, R33, 0xf0, RZ, 0xc0, !PT ;  /* 0x000000f021067812 */ /* 0x000fe200078ec0ff */
[----:B------:R-:W-:Y:S01]  /*7ac0*/  IMAD.X R27, RZ, RZ, R5, P0 ;  /* 0x000000ffff1b7224 */ /* 0x000fe200000e0605 */
[----:B------:R-:W-:Y:S02]  /*7ad0*/  LEA.HI R16, P0, R31, R4, RZ, 0x4 ;  /* 0x000000041f107211 */ /* 0x000fe400078120ff */
[----:B-1----:R-:W-:-:S02]  /*7ae0*/  PRMT R15, R33, 0x7632, R15 ;  /* 0x00007632210f7816 */ /* 0x002fc4000000000f */
[----:B------:R-:W-:Y:S02]  /*7af0*/  LOP3.LUT R35, R31, 0xf, RZ, 0xc0, !PT ;  /* 0x0000000f1f237812 */ /* 0x000fe400078ec0ff */
[-C--:B------:R-:W-:Y:S01]  /*7b00*/  IADD3 R8, P1, PT, R25, R4.reuse, RZ ;  /* 0x0000000419087210 */ /* 0x080fe20007f3e0ff */
[--C-:B------:R-:W-:Y:S01]  /*7b10*/  IMAD.X R17, RZ, RZ, R5.reuse, P0 ;  /* 0x000000ffff117224 */ /* 0x100fe200000e0605 */
[----:B------:R-:W-:Y:S01]  /*7b20*/  SHF.R.U32.HI R6, RZ, 0x4, R6 ;  /* 0x00000004ff067819 */ /* 0x000fe20000011606 */
[----:B------:R1:W4:Y:S01]  /*7b30*/  LDG.E.U8.CONSTANT R25, desc[UR6][R10.64] ;  /* 0x000000060a197981 */ /* 0x000322000c1e9100 */
[----:B------:R-:W-:Y:S02]  /*7b40*/  IADD3 R14, P0, PT, R35, R4, RZ ;  /* 0x00000004230e7210 */ /* 0x000fe40007f1e0ff */
[----:B0-----:R-:W-:Y:S01]  /*7b50*/  LOP3.LUT R28, R15, 0xf0, RZ, 0xc0, !PT ;  /* 0x000000f00f1c7812 */ /* 0x001fe200078ec0ff */
[--C-:B------:R-:W-:Y:S01]  /*7b60*/  IMAD.X R9, RZ, RZ, R5.reuse, P1 ;  /* 0x000000ffff097224 */ /* 0x100fe200008e0605 */
[----:B------:R-:W4:Y:S01]  /*7b70*/  LDG.E.U8.CONSTANT R57, desc[UR6][R16.64] ;  /* 0x0000000610397981 */ /* 0x000f22000c1e9100 */
[----:B------:R-:W-:Y:S01]  /*7b80*/  IMAD.X R15, RZ, RZ, R5, P0 ;  /* 0x000000ffff0f7224 */ /* 0x000fe200000e0605 */
[----:B------:R-:W-:-:S02]  /*7b90*/  SHF.R.U32.HI R28, RZ, 0x4, R28 ;  /* 0x00000004ff1c7819 */ /* 0x000fc4000001161c */
[----:B------:R0:W4:Y:S01]  /*7ba0*/  LDG.E.U8.CONSTANT R24, desc[UR6][R8.64] ;  /* 0x0000000608187981 */ /* 0x000122000c1e9100 */
[----:B-1----:R-:W-:-:S03]  /*7bb0*/  LOP3.LUT R11, R6, 0xffff, RZ, 0xc0, !PT ;  /* 0x0000ffff060b7812 */ /* 0x002fc600078ec0ff */
[----:B------:R1:W4:Y:S01]  /*7bc0*/  LDG.E.U8.CONSTANT R55, desc[UR6][R14.64] ;  /* 0x000000060e377981 */ /* 0x000322000c1e9100 */
[-C--:B------:R-:W-:Y:S02]  /*7bd0*/  IADD3 R10, P3, PT, R11, R4.reuse, RZ ;  /* 0x000000040b0a7210 */ /* 0x080fe40007f7e0ff */
[----:B------:R-:W-:Y:S01]  /*7be0*/  SHF.R.U32.HI R11, RZ, 0x8, R31 ;  /* 0x00000008ff0b7819 */ /* 0x000fe2000001161f */
[----:B------:R1:W4:Y:S01]  /*7bf0*/  LDG.E.U8.CONSTANT R26, desc[UR6][R26.64] ;  /* 0x000000061a1a7981 */ /* 0x000322000c1e9100 */
[----:B0-----:R-:W-:Y:S02]  /*7c00*/  LOP3.LUT R9, R28, 0xffff, RZ, 0xc0, !PT ;  /* 0x0000ffff1c097812 */ /* 0x001fe400078ec0ff */
[C---:B------:R-:W-:Y:S02]  /*7c10*/  LOP3.LUT R47, R11.reuse, 0xf, RZ, 0xc0, !PT ;  /* 0x0000000f0b2f7812 */ /* 0x040fe400078ec0ff */
[----:B-1----:R-:W-:Y:S02]  /*7c20*/  LOP3.LUT R14, R11, 0xf0, RZ, 0xc0, !PT ;  /* 0x000000f00b0e7812 */ /* 0x002fe400078ec0ff */
[----:B------:R-:W-:-:S02]  /*7c30*/  IADD3 R16, P2, PT, R9, R4, RZ ;  /* 0x0000000409107210 */ /* 0x000fc40007f5e0ff */
[----:B------:R-:W-:Y:S02]  /*7c40*/  SHF.R.U32.HI R11, RZ, 0x8, R7 ;  /* 0x00000008ff0b7819 */ /* 0x000fe40000011607 */
[----:B------:R-:W-:Y:S02]  /*7c50*/  LOP3.LUT R9, R31, 0xf0, RZ, 0xc0, !PT ;  /* 0x000000f01f097812 */ /* 0x000fe400078ec0ff */
[----:B------:R-:W-:Y:S02]  /*7c60*/  SHF.R.U32.HI R8, RZ, 0x18, R33 ;  /* 0x00000018ff087819 */ /* 0x000fe40000011621 */
[----:B------:R-:W-:Y:S02]  /*7c70*/  SHF.R.U32.HI R35, RZ, 0x4, R14 ;  /* 0x00000004ff237819 */ /* 0x000fe4000001160e */
[----:B------:R-:W-:Y:S02]  /*7c80*/  LOP3.LUT R14, R11, 0xf0, RZ, 0xc0, !PT ;  /* 0x000000f00b0e7812 */ /* 0x000fe400078ec0ff */
[----:B------:R-:W-:-:S02]  /*7c90*/  SHF.R.U32.HI R9, RZ, 0x4, R9 ;  /* 0x00000004ff097819 */ /* 0x000fc40000011609 */
[----:B------:R-:W-:Y:S02]  /*7ca0*/  LOP3.LUT R29, R8, 0xf, RZ, 0xc0, !PT ;  /* 0x0000000f081d7812 */ /* 0x000fe400078ec0ff */
[----:B------:R-:W-:Y:S02]  /*7cb0*/  SHF.R.U32.HI R14, RZ, 0x4, R14 ;  /* 0x00000004ff0e7819 */ /* 0x000fe4000001160e */
[----:B------:R-:W-:Y:S02]  /*7cc0*/  LOP3.LUT R43, R9, 0xffff, RZ, 0xc0, !PT ;  /* 0x0000ffff092b7812 */ /* 0x000fe400078ec0ff */
[----:B------:R-:W-:Y:S02]  /*7cd0*/  LOP3.LUT R9, R7, 0xf0, RZ, 0xc0, !PT ;  /* 0x000000f007097812 */ /* 0x000fe400078ec0ff */
[----:B------:R-:W-:Y:S02]  /*7ce0*/  IADD3 R8, P0, PT, R29, R4, RZ ;  /* 0x000000041d087210 */ /* 0x000fe40007f1e0ff */
[----:B------:R-:W-:-:S02]  /*7cf0*/  SHF.R.U32.HI R15, RZ, 0x10, R31 ;  /* 0x00000010ff0f7819 */ /* 0x000fc4000001161f */
[----:B------:R-:W-:Y:S02]  /*7d00*/  LOP3.LUT R29, R14, 0xffff, RZ, 0xc0, !PT ;  /* 0x0000ffff0e1d7812 */ /* 0x000fe400078ec0ff */
[----:B------:R-:W-:Y:S02]  /*7d10*/  SHF.R.U32.HI R27, RZ, 0x4, R9 ;  /* 0x00000004ff1b7819 */ /* 0x000fe40000011609 */
[----:B------:R-:W-:Y:S02]  /*7d20*/  LOP3.LUT R51, R15, 0xf, RZ, 0xc0, !PT ;  /* 0x0000000f0f337812 */ /* 0x000fe400078ec0ff */
[----:B------:R-:W-:Y:S02]  /*7d30*/  SHF.R.U32.HI R15, RZ, 0x10, R7 ;  /* 0x00000010ff0f7819 */ /* 0x000fe40000011607 */
[----:B------:R-:W-:Y:S02]  /*7d40*/  IADD3 R14, P6, PT, R29, R4, RZ ;  /* 0x000000041d0e7210 */ /* 0x000fe40007fde0ff */
[----:B------:R-:W-:-:S02]  /*7d50*/  LOP3.LUT R27, R27, 0xffff, RZ, 0xc0, !PT ;  /* 0x0000ffff1b1b7812 */ /* 0x000fc400078ec0ff */
[----:B------:R-:W-:Y:S01]  /*7d60*/  LOP3.LUT R37, R15, 0xf, RZ, 0xc0, !PT ;  /* 0x0000000f0f257812 */ /* 0x000fe200078ec0ff */
[----:B------:R-:W-:Y:S01]  /*7d70*/  IMAD.X R15, RZ, RZ, R5, P6 ;  /* 0x000000ffff0f7224 */ /* 0x000fe200030e0605 */
[----:B------:R-:W-:Y:S02]  /*7d80*/  PRMT R17, R31, 0x7632, R17 ;  /* 0x000076321f117816 */ /* 0x000fe40000000011 */
[----:B------:R-:W-:Y:S02]  /*7d90*/  IADD3 R28, P6, PT, R27, R4, RZ ;  /* 0x000000041b1c7210 */ /* 0x000fe40007fde0ff */
[----:B------:R-:W-:Y:S01]  /*7da0*/  LOP3.LUT R11, R11, 0xf, RZ, 0xc0, !PT ;  /* 0x0000000f0b0b7812 */ /* 0x000fe200078ec0ff */
[----:B------:R0:W4:Y:S01]  /*7db0*/  LDG.E.U8.CONSTANT R27, desc[UR6][R14.64] ;  /* 0x000000060e1b7981 */ /* 0x000122000c1e9100 */
[----:B------:R-:W-:Y:S02]  /*7dc0*/  SHF.R.U32.HI R31, RZ, 0x18, R31 ;  /* 0x00000018ff1f7819 */ /* 0x000fe4000001161f */
[----:B------:R-:W-:Y:S01]  /*7dd0*/  LOP3.LUT R17, R17, 0xf0, RZ, 0xc0, !PT ;  /* 0x000000f011117812 */ /* 0x000fe200078ec0ff */
[----:B------:R-:W-:Y:S01]  /*7de0*/  IMAD.X R29, RZ, RZ, R5, P6 ;  /* 0x000000ffff1d7224 */ /* 0x000fe200030e0605 */
[----:B------:R-:W-:-:S02]  /*7df0*/  SHF.R.U32.HI R9, RZ, 0x18, R7 ;  /* 0x00000018ff097819 */ /* 0x000fc40000011607 */
[-C--:B------:R-:W-:Y:S02]  /*7e00*/  IADD3 R32, P5, PT, R11, R4.reuse, RZ ;  /* 0x000000040b207210 */ /* 0x080fe40007fbe0ff */
[----:B------:R-:W-:Y:S01]  /*7e10*/  IADD3 R36, P6, PT, R37, R4, RZ ;  /* 0x0000000425247210 */ /* 0x000fe20007fde0ff */
[----:B------:R-:W4:Y:S01]  /*7e20*/  LDG.E.U8.CONSTANT R29, desc[UR6][R28.64] ;  /* 0x000000061c1d7981 */ /* 0x000f22000c1e9100 */
[----:B------:R-:W-:Y:S02]  /*7e30*/  LOP3.LUT R53, R31, 0xf, RZ, 0xc0, !PT ;  /* 0x0000000f1f357812 */ /* 0x000fe400078ec0ff */
[--C-:B------:R-:W-:Y:S02]  /*7e40*/  SHF.R.U32.HI R44, RZ, 0x4, R17.reuse ;  /* 0x00000004ff2c7819 */ /* 0x100fe40000011611 */
[C---:B------:R-:W-:Y:S02]  /*7e50*/  LOP3.LUT R31, R7.reuse, 0xf, RZ, 0xc0, !PT ;  /* 0x0000000f071f7812 */ /* 0x040fe400078ec0ff */
[----:B------:R-:W-:-:S02]  /*7e60*/  PRMT R17, R7, 0x7632, R17 ;  /* 0x0000763207117816 */ /* 0x000fc40000000011 */
[----:B------:R-:W-:Y:S01]  /*7e70*/  LOP3.LUT R9, R9, 0xf, RZ, 0xc0, !PT ;  /* 0x0000000f09097812 */ /* 0x000fe200078ec0ff */
[--C-:B------:R-:W-:Y:S01]  /*7e80*/  IMAD.X R37, RZ, RZ, R5.reuse, P6 ;  /* 0x000000ffff257224 */ /* 0x100fe200030e0605 */
[-C--:B------:R-:W-:Y:S01]  /*7e90*/  LEA.HI R6, P1, R33, R4.reuse, RZ, 0x4 ;  /* 0x0000000421067211 */ /* 0x080fe200078320ff */
[--C-:B------:R-:W-:Y:S01]  /*7ea0*/  IMAD.X R33, RZ, RZ, R5.reuse, P5 ;  /* 0x000000ffff217224 */ /* 0x100fe200028e0605 */
[-C--:B------:R-:W-:Y:S02]  /*7eb0*/  IADD3 R30, P5, PT, R31, R4.reuse, RZ ;  /* 0x000000041f1e7210 */ /* 0x080fe40007fbe0ff */
[----:B------:R-:W-:Y:S02]  /*7ec0*/  LOP3.LUT R17, R17, 0xf0, RZ, 0xc0, !PT ;  /* 0x000000f011117812 */ /* 0x000fe400078ec0ff */
[-C--:B------:R-:W-:Y:S02]  /*7ed0*/  IADD3 R46, P4, PT, R47, R4.reuse, RZ ;  /* 0x000000042f2e7210 */ /* 0x080fe40007f9e0ff */
[----:B------:R-:W-:Y:S01]  /*7ee0*/  IADD3 R40, P6, PT, R9, R4, RZ ;  /* 0x0000000409287210 */ /* 0x000fe20007fde0ff */
[----:B------:R-:W-:Y:S01]  /*7ef0*/  IMAD.X R31, RZ, RZ, R5, P5 ;  /* 0x000000ffff1f7224 */ /* 0x000fe200028e0605 */
[----:B------:R-:W-:-:S02]  /*7f00*/  SHF.R.U32.HI R17, RZ, 0x4, R17 ;  /* 0x00000004ff117819 */ /* 0x000fc40000011611 */
[----:B------:R-:W-:Y:S01]  /*7f10*/  LOP3.LUT R45, R35, 0xffff, RZ, 0xc0, !PT ;  /* 0x0000ffff232d7812 */ /* 0x000fe200078ec0ff */
[--C-:B------:R-:W-:Y:S01]  /*7f20*/  IMAD.X R41, RZ, RZ, R5.reuse, P6 ;  /* 0x000000ffff297224 */ /* 0x100fe200030e0605 */
[-C--:B------:R-:W-:Y:S02]  /*7f30*/  LEA.HI R38, P5, R7, R4.reuse, RZ, 0x4 ;  /* 0x0000000407267211 */ /* 0x080fe400078b20ff */
[----:B------:R-:W-:Y:S01]  /*7f40*/  LOP3.LUT R49, R44, 0xffff, RZ, 0xc0, !PT ;  /* 0x0000ffff2c317812 */ /* 0x000fe200078ec0ff */
[--C-:B------:R-:W-:Y:S01]  /*7f50*/  IMAD.X R47, RZ, RZ, R5.reuse, P4 ;  /* 0x000000ffff2f7224 */ /* 0x100fe200020e0605 */
[-C--:B------:R-:W-:Y:S01]  /*7f60*/  IADD3 R42, P6, PT, R43, R4.reuse, RZ ;  /* 0x000000042b2a7210 */ /* 0x080fe20007fde0ff */
[--C-:B------:R-:W-:Y:S01]  /*7f70*/  IMAD.X R11, RZ, RZ, R5.reuse, P3 ;  /* 0x000000ffff0b7224 */ /* 0x100fe200018e0605 */
[----:B------:R-:W-:Y:S01]  /*7f80*/  LOP3.LUT R17, R17, 0xffff, RZ, 0xc0, !PT ;  /* 0x0000ffff11117812 */ /* 0x000fe200078ec0ff */
[--C-:B------:R-:W-:Y:S01]  /*7f90*/  IMAD.X R39, RZ, RZ, R5.reuse, P5 ;  /* 0x000000ffff277224 */ /* 0x100fe200028e0605 */
[-C--:B------:R-:W-:Y:S01]  /*7fa0*/  IADD3 R50, P5, PT, R51, R4.reuse, RZ ;  /* 0x0000000433327210 */ /* 0x080fe20007fbe0ff */
[--C-:B------:R-:W-:Y:S01]  /*7fb0*/  IMAD.X R43, RZ, RZ, R5.reuse, P6 ;  /* 0x000000ffff2b7224 */ /* 0x100fe200030e0605 */
[-C--:B------:R-:W-:Y:S01]  /*7fc0*/  IADD3 R34, P6, PT, R17, R4.reuse, RZ ;  /* 0x0000000411227210 */ /* 0x080fe20007fde0ff */
[--C-:B------:R-:W-:Y:S01]  /*7fd0*/  IMAD.X R7, RZ, RZ, R5.reuse, P1 ;  /* 0x000000ffff077224 */ /* 0x100fe200008e0605 */
[-C--:B------:R-:W-:Y:S01]  /*7fe0*/  IADD3 R52, P4, PT, R53, R4.reuse, RZ ;  /* 0x0000000435347210 */ /* 0x080fe20007f9e0ff */
[--C-:B------:R-:W-:Y:S01]  /*7ff0*/  IMAD.X R51, RZ, RZ, R5.reuse, P5 ;  /* 0x000000ffff337224 */ /* 0x100fe200028e0605 */
[-C--:B------:R-:W-:Y:S01]  /*8000*/  IADD3 R44, P5, PT, R45, R4.reuse, RZ ;  /* 0x000000042d2c7210 */ /* 0x080fe20007fbe0ff */
[--C-:B------:R-:W-:Y:S01]  /*8010*/  IMAD.X R35, RZ, RZ, R5.reuse, P6 ;  /* 0x000000ffff237224 */ /* 0x100fe200030e0605 */
[----:B------:R-:W-:Y:S01]  /*8020*/  IADD3 R48, P6, PT, R49, R4, RZ ;  /* 0x0000000431307210 */ /* 0x000fe20007fde0ff */
[--C-:B------:R-:W-:Y:S01]  /*8030*/  IMAD.X R53, RZ, RZ, R5.reuse, P4 ;  /* 0x000000ffff357224 */ /* 0x100fe200020e0605 */
[----:B------:R-:W4:Y:S01]  /*8040*/  LDG.E.U8.CONSTANT R47, desc[UR6][R46.64] ;  /* 0x000000062e2f7981 */ /* 0x000f22000c1e9100 */
[----:B------:R-:W-:-:S02]  /*8050*/  IMAD.X R45, RZ, RZ, R5, P5 ;  /* 0x000000ffff2d7224 */ /* 0x000fc400028e0605 */
[--C-:B------:R-:W-:Y:S01]  /*8060*/  IMAD.X R49, RZ, RZ, R5.reuse, P6 ;  /* 0x000000ffff317224 */ /* 0x100fe200030e0605 */
[----:B------:R-:W4:Y:S01]  /*8070*/  LDG.E.U8.CONSTANT R51, desc[UR6][R50.64] ;  /* 0x0000000632337981 */ /* 0x000f22000c1e9100 */
[--C-:B------:R-:W-:Y:S02]  /*8080*/  IMAD.X R17, RZ, RZ, R5.reuse, P2 ;  /* 0x000000ffff117224 */ /* 0x100fe400010e0605 */
[----:B------:R-:W-:Y:S01]  /*8090*/  IMAD.X R9, RZ, RZ, R5, P0 ;  /* 0x000000ffff097224 */ /* 0x000fe200000e0605 */
[----:B------:R-:W4:Y:S04]  /*80a0*/  LDG.E.U8.CONSTANT R43, desc[UR6][R42.64] ;  /* 0x000000062a2b7981 */ /* 0x000f28000c1e9100 */
        /* <DEDUP_REMOVED lines=12> */
[----:B------:R-:W4:Y:S01]  /*8170*/  LDG.E.U8.CONSTANT R9, desc[UR6][R8.64] ;  /* 0x0000000608097981 */ /* 0x000f22000c1e9100 */
[----:B------:R-:W1:Y:S01]  /*8180*/  LDC.64 R4, c[0x0][0x388] ;  /* 0x0000e200ff047b82 */ /* 0x000e620000000a00 */
[----:B0-----:R-:W-:-:S02]  /*8190*/  IMAD.MOV.U32 R14, RZ, RZ, 0x30 ;  /* 0x00000030ff0e7424 */ /* 0x001fc400078e00ff */
[----:B------:R-:W-:-:S05]  /*81a0*/  IMAD.MOV.U32 R15, RZ, RZ, RZ ;  /* 0x000000ffff0f7224 */ /* 0x000fca00078e00ff */
[----:B------:R-:W-:Y:S04]  /*81b0*/  STL.128 [R1+0x30], R12 ;  /* 0x0000300c01007387 */ /* 0x000fe80000100c00 */
[----:B-1----:R-:W-:Y:S04]  /*81c0*/  STG.E.U8 desc[UR6][R4.64+0x20], RZ ;  /* 0x000020ff04007986 */ /* 0x002fe8000c101106 */
[----:B--2---:R-:W-:Y:S04]  /*81d0*/  STG.E.U8 desc[UR6][R4.64+0x1], R2 ;  /* 0x0000010204007986 */ /* 0x004fe8000c101106 */
[----:B---3--:R-:W-:Y:S04]  /*81e0*/  STG.E.U8 desc[UR6][R4.64+0x3], R3 ;  /* 0x0000030304007986 */ /* 0x008fe8000c101106 */
[----:B-----5:R-:W-:Y:S04]  /*81f0*/  STG.E.U8 desc[UR6][R4.64+0x6], R0 ;  /* 0x0000060004007986 */ /* 0x020fe8000c101106 */
[----:B------:R-:W-:Y:S04]  /*8200*/  STG.E.U8 desc[UR6][R4.64+0x5], R18 ;  /* 0x0000051204007986 */ /* 0x000fe8000c101106 */
[----:B----4-:R-:W-:Y:S04]  /*8210*/  STG.E.U8 desc[UR6][R4.64], R20 ;  /* 0x0000001404007986 */ /* 0x010fe8000c101106 */
[----:B------:R-:W-:Y:S04]  /*8220*/  STG.E.U8 desc[UR6][R4.64+0x7], R19 ;  /* 0x0000071304007986 */ /* 0x000fe8000c101106 */
        /* <DEDUP_REMOVED lines=25> */
[----:B------:R-:W-:Y:S01]  /*83c0*/  STG.E.U8 desc[UR6][R4.64+0x1f], R9 ;  /* 0x00001f0904007986 */ /* 0x000fe2000c101106 */
[----:B------:R-:W-:Y:S05]  /*83d0*/  EXIT ;  /* 0x000000000000794d */ /* 0x000fea0003800000 */
.L_x_8:
        /* <DEDUP_REMOVED lines=10> */
.L_x_10:


//--------------------- .nv.global.init           --------------------------
	.section	.nv.global.init,"aw",@progbits
.nv.global.init:
	.type		$str,@object
	.size		$str,(.L_8 - $str)
$str:
        /*0000*/ 	.byte	0x30, 0x31, 0x32, 0x33, 0x34, 0x35, 0x36, 0x37, 0x38, 0x39, 0x61, 0x62, 0x63, 0x64, 0x65, 0x66
        /*0010*/ 	.byte	0x00
.L_8:


//--------------------- .nv.shared._Z16bruteForceKernelPc --------------------------
	.section	.nv.shared._Z16bruteForceKernelPc,"aw",@nobits
	.sectionflags	@""
.nv.shared._Z16bruteForceKernelPc:
	.zero		1025


//--------------------- .nv.shared.reserved.0     --------------------------
	.section	.nv.shared.reserved.0,"aw",@nobits
	.weak		__nv_reservedSMEM_offset_0_alias
	.size		__nv_reservedSMEM_offset_0_alias, 0, 64
	.other		__nv_reservedSMEM_offset_0_alias,@"STO_CUDA_RESERVED_SHARED STV_DEFAULT"
__nv_reservedSMEM_offset_0_alias:
	.zero		0
	.zero		64


//--------------------- .nv.constant0._Z16bruteForceKernelPc --------------------------
	.section	.nv.constant0._Z16bruteForceKernelPc,"a",@progbits
	.sectionflags	@""
	.align	4
.nv.constant0._Z16bruteForceKernelPc:
	.zero		904


//--------------------- .nv.constant0._Z9MD5KernelPKcPc --------------------------
	.section	.nv.constant0._Z9MD5KernelPKcPc,"a",@progbits
	.sectionflags	@""
	.align	4
.nv.constant0._Z9MD5KernelPKcPc:
	.zero		912


//--------------------- SYMBOLS --------------------------

	.type		.nv.reservedSmem.offset0,@object
	.size		.nv.reservedSmem.offset0,0x4
	.type		.nv.reservedSmem.cap,@object
	.size		.nv.reservedSmem.cap,0x4
